//
// Generated by NVIDIA NVVM Compiler
//
// Compiler Build ID: CL-36424714
// Cuda compilation tools, release 13.0, V13.0.88
// Based on NVVM 20.0.0
//

.version 9.0
.target sm_100
.address_size 64

	// .globl	main_kernel
// _ZZ11main_kernelE18PaddedInput_shared has been demoted
// _ZZ11main_kernelE13kernel_shared has been demoted

.visible .entry main_kernel(
	.param .u64 .ptr .align 1 main_kernel_param_0,
	.param .u64 .ptr .align 1 main_kernel_param_1,
	.param .u64 .ptr .align 1 main_kernel_param_2,
	.param .u64 .ptr .align 1 main_kernel_param_3,
	.param .u64 .ptr .align 1 main_kernel_param_4,
	.param .u64 .ptr .align 1 main_kernel_param_5
)
.maxntid 224
{
	.reg .pred 	%p<21>;
	.reg .b16 	%rs<26>;
	.reg .b32 	%r<54>;
	.reg .b32 	%f<1139>;
	.reg .b64 	%rd<37>;
	// demoted variable
	.shared .align 4 .b8 _ZZ11main_kernelE18PaddedInput_shared[20736];
	// demoted variable
	.shared .align 4 .b8 _ZZ11main_kernelE13kernel_shared[8192];
	ld.param.u64 	%rd9, [main_kernel_param_3];
	ld.param.u64 	%rd10, [main_kernel_param_4];
	ld.param.u64 	%rd11, [main_kernel_param_5];
	cvta.to.global.u64 	%rd1, %rd11;
	cvta.to.global.u64 	%rd2, %rd10;
	mov.u32 	%r1, %tid.x;
	shl.b32 	%r12, %r1, 4;
	mov.u32 	%r13, _ZZ11main_kernelE18PaddedInput_shared;
	add.s32 	%r2, %r13, %r12;
	cvt.u16.u32 	%rs1, %r1;
	mul.lo.s16 	%rs2, %rs1, 171;
	shr.u16 	%rs3, %rs2, 11;
	mul.wide.u16 	%r14, %rs3, 3584;
	mov.u32 	%r3, %ctaid.x;
	shl.b32 	%r15, %r3, 6;
	and.b32  	%r4, %r15, 2147483136;
	shl.b16 	%rs4, %rs3, 2;
	add.s16 	%rs5, %rs1, %rs4;
	shl.b16 	%rs6, %rs5, 5;
	cvt.u32.u16 	%r16, %rs6;
	and.b32  	%r17, %r16, 384;
	shl.b32 	%r5, %r1, 2;
	and.b32  	%r18, %r5, 12;
	or.b32  	%r6, %r18, %r4;
	add.s32 	%r19, %r6, %r14;
	or.b32  	%r20, %r19, %r17;
	mul.wide.u32 	%rd12, %r20, 4;
	add.s64 	%rd3, %rd2, %rd12;
	ld.global.nc.v4.f32 	{%f17, %f18, %f19, %f20}, [%rd3];
	st.shared.v4.f32 	[%r2], {%f17, %f18, %f19, %f20};
	setp.gt.u32 	%p2, %r1, 99;
	mov.u32 	%r21, _ZZ11main_kernelE13kernel_shared;
	add.s32 	%r7, %r21, %r12;
	@%p2 bra 	$L__BB0_2;
	add.s16 	%rs8, %rs1, 224;
	mul.hi.u16 	%rs9, %rs8, 5462;
	mul.wide.u16 	%r22, %rs9, 3584;
	shr.u32 	%r23, %r1, 2;
	cvt.u16.u32 	%rs10, %r23;
	add.s16 	%rs11, %rs10, 2;
	mul.lo.s16 	%rs12, %rs11, 86;
	shr.u16 	%rs13, %rs12, 8;
	mul.lo.s16 	%rs14, %rs13, 3;
	sub.s16 	%rs15, %rs11, %rs14;
	and.b16  	%rs16, %rs15, 255;
	mul.wide.u16 	%r24, %rs16, 128;
	add.s32 	%r25, %r6, %r22;
	add.s32 	%r26, %r25, %r24;
	mul.wide.u32 	%rd13, %r26, 4;
	add.s64 	%rd14, %rd2, %rd13;
	ld.global.nc.v4.f32 	{%f21, %f22, %f23, %f24}, [%rd14];
	st.shared.v4.f32 	[%r2+3584], {%f21, %f22, %f23, %f24};
	bra.uni 	$L__BB0_3;
$L__BB0_2:
	setp.gt.u32 	%p4, %r1, 127;
	mov.pred 	%p20, 0;
	@%p4 bra 	$L__BB0_4;
$L__BB0_3:
	and.b32  	%r27, %r3, 7;
	and.b32  	%r28, %r1, 248;
	or.b32  	%r29, %r27, %r28;
	shl.b32 	%r30, %r29, 5;
	and.b32  	%r32, %r5, 28;
	or.b32  	%r33, %r30, %r32;
	mul.wide.u32 	%rd15, %r33, 4;
	add.s64 	%rd16, %rd1, %rd15;
	ld.global.nc.v4.f32 	{%f25, %f26, %f27, %f28}, [%rd16];
	st.shared.v4.f32 	[%r7], {%f25, %f26, %f27, %f28};
	mov.pred 	%p20, -1;
$L__BB0_4:
	setp.gt.u32 	%p6, %r1, 99;
	// begin inline asm
	cp.async.commit_group;
	// end inline asm
	ld.global.nc.v4.f32 	{%f29, %f30, %f31, %f32}, [%rd3+64];
	st.shared.v4.f32 	[%r2+5184], {%f29, %f30, %f31, %f32};
	shr.u32 	%r34, %r1, 2;
	cvt.u16.u32 	%rs18, %r34;
	add.s16 	%rs19, %rs1, 224;
	add.s16 	%rs20, %rs18, 2;
	mul.hi.u16 	%rs21, %rs19, 5462;
	mul.lo.s16 	%rs22, %rs20, 86;
	shr.u16 	%rs23, %rs22, 8;
	mul.lo.s16 	%rs24, %rs23, 3;
	sub.s16 	%rs25, %rs20, %rs24;
	cvt.u32.u16 	%r35, %rs21;
	mul.wide.u32 	%rd17, %r35, 3584;
	cvt.u32.u16 	%r36, %rs25;
	and.b32  	%r37, %r36, 255;
	mul.wide.u32 	%rd18, %r37, 128;
	cvt.u64.u32 	%rd19, %r6;
	add.s64 	%rd20, %rd17, %rd19;
	add.s64 	%rd21, %rd20, %rd18;
	shl.b64 	%rd22, %rd21, 2;
	add.s64 	%rd4, %rd2, %rd22;
	@%p6 bra 	$L__BB0_6;
	ld.global.nc.v4.f32 	{%f33, %f34, %f35, %f36}, [%rd4+64];
	st.shared.v4.f32 	[%r2+8768], {%f33, %f34, %f35, %f36};
$L__BB0_6:
	and.b32  	%r38, %r1, 248;
	and.b32  	%r39, %r3, 7;
	or.b32  	%r40, %r39, %r38;
	shl.b32 	%r41, %r40, 5;
	and.b32  	%r42, %r5, 28;
	or.b32  	%r43, %r42, %r41;
	mul.wide.u32 	%rd23, %r43, 4;
	add.s64 	%rd5, %rd1, %rd23;
	not.pred 	%p7, %p20;
	@%p7 bra 	$L__BB0_8;
	ld.global.nc.v4.f32 	{%f37, %f38, %f39, %f40}, [%rd5+16384];
	st.shared.v4.f32 	[%r7+2048], {%f37, %f38, %f39, %f40};
$L__BB0_8:
	setp.gt.u32 	%p8, %r1, 99;
	// begin inline asm
	cp.async.commit_group;
	// end inline asm
	ld.global.nc.v4.f32 	{%f41, %f42, %f43, %f44}, [%rd3+128];
	st.shared.v4.f32 	[%r2+10368], {%f41, %f42, %f43, %f44};
	@%p8 bra 	$L__BB0_10;
	ld.global.nc.v4.f32 	{%f45, %f46, %f47, %f48}, [%rd4+128];
	st.shared.v4.f32 	[%r2+13952], {%f45, %f46, %f47, %f48};
$L__BB0_10:
	@%p7 bra 	$L__BB0_12;
	ld.global.nc.v4.f32 	{%f49, %f50, %f51, %f52}, [%rd5+32768];
	st.shared.v4.f32 	[%r7+4096], {%f49, %f50, %f51, %f52};
$L__BB0_12:
	setp.gt.u32 	%p10, %r1, 99;
	// begin inline asm
	cp.async.commit_group;
	// end inline asm
	ld.global.nc.v4.f32 	{%f53, %f54, %f55, %f56}, [%rd3+192];
	st.shared.v4.f32 	[%r2+15552], {%f53, %f54, %f55, %f56};
	@%p10 bra 	$L__BB0_14;
	ld.global.nc.v4.f32 	{%f57, %f58, %f59, %f60}, [%rd4+192];
	st.shared.v4.f32 	[%r2+19136], {%f57, %f58, %f59, %f60};
$L__BB0_14:
	@%p7 bra 	$L__BB0_16;
	ld.global.nc.v4.f32 	{%f61, %f62, %f63, %f64}, [%rd5+49152];
	st.shared.v4.f32 	[%r7+6144], {%f61, %f62, %f63, %f64};
$L__BB0_16:
	setp.gt.u32 	%p12, %r1, 99;
	// begin inline asm
	cp.async.commit_group;
	// end inline asm
	// begin inline asm
	cp.async.wait_group 3;
	// end inline asm
	bar.sync 	0;
	shr.u32 	%r8, %r1, 4;
	mov.u32 	%r44, _ZZ11main_kernelE18PaddedInput_shared;
	mad.lo.s32 	%r9, %r8, 384, %r44;
	ld.shared.f32 	%f65, [%r9];
	shl.b32 	%r45, %r1, 1;
	and.b32  	%r10, %r45, 30;
	shl.b32 	%r46, %r1, 3;
	and.b32  	%r47, %r46, 120;
	mov.u32 	%r48, _ZZ11main_kernelE13kernel_shared;
	add.s32 	%r11, %r48, %r47;
	ld.shared.f32 	%f66, [%r11];
	fma.rn.f32 	%f67, %f65, %f66, 0f00000000;
	ld.shared.f32 	%f68, [%r9+128];
	fma.rn.f32 	%f69, %f68, %f66, 0f00000000;
	ld.shared.f32 	%f70, [%r9+4];
	ld.shared.f32 	%f71, [%r11+128];
	fma.rn.f32 	%f72, %f70, %f71, %f67;
	ld.shared.f32 	%f73, [%r9+132];
	fma.rn.f32 	%f74, %f71, %f73, %f69;
	ld.shared.f32 	%f75, [%r9+8];
	ld.shared.f32 	%f76, [%r11+256];
	fma.rn.f32 	%f77, %f75, %f76, %f72;
	ld.shared.f32 	%f78, [%r9+136];
	fma.rn.f32 	%f79, %f76, %f78, %f74;
	ld.shared.f32 	%f80, [%r9+12];
	ld.shared.f32 	%f81, [%r11+384];
	fma.rn.f32 	%f82, %f80, %f81, %f77;
	ld.shared.f32 	%f83, [%r9+140];
	fma.rn.f32 	%f84, %f81, %f83, %f79;
	ld.shared.f32 	%f85, [%r9+16];
	ld.shared.f32 	%f86, [%r11+512];
	fma.rn.f32 	%f87, %f85, %f86, %f82;
	ld.shared.f32 	%f88, [%r9+144];
	fma.rn.f32 	%f89, %f86, %f88, %f84;
	ld.shared.f32 	%f90, [%r9+20];
	ld.shared.f32 	%f91, [%r11+640];
	fma.rn.f32 	%f92, %f90, %f91, %f87;
	ld.shared.f32 	%f93, [%r9+148];
	fma.rn.f32 	%f94, %f91, %f93, %f89;
	ld.shared.f32 	%f95, [%r9+24];
	ld.shared.f32 	%f96, [%r11+768];
	fma.rn.f32 	%f97, %f95, %f96, %f92;
	ld.shared.f32 	%f98, [%r9+152];
	fma.rn.f32 	%f99, %f96, %f98, %f94;
	ld.shared.f32 	%f100, [%r9+28];
	ld.shared.f32 	%f101, [%r11+896];
	fma.rn.f32 	%f102, %f100, %f101, %f97;
	ld.shared.f32 	%f103, [%r9+156];
	fma.rn.f32 	%f104, %f101, %f103, %f99;
	ld.shared.f32 	%f105, [%r9+32];
	ld.shared.f32 	%f106, [%r11+1024];
	fma.rn.f32 	%f107, %f105, %f106, %f102;
	ld.shared.f32 	%f108, [%r9+160];
	fma.rn.f32 	%f109, %f106, %f108, %f104;
	ld.shared.f32 	%f110, [%r9+36];
	ld.shared.f32 	%f111, [%r11+1152];
	fma.rn.f32 	%f112, %f110, %f111, %f107;
	ld.shared.f32 	%f113, [%r9+164];
	fma.rn.f32 	%f114, %f111, %f113, %f109;
	ld.shared.f32 	%f115, [%r9+40];
	ld.shared.f32 	%f116, [%r11+1280];
	fma.rn.f32 	%f117, %f115, %f116, %f112;
	ld.shared.f32 	%f118, [%r9+168];
	fma.rn.f32 	%f119, %f116, %f118, %f114;
	ld.shared.f32 	%f120, [%r9+44];
	ld.shared.f32 	%f121, [%r11+1408];
	fma.rn.f32 	%f122, %f120, %f121, %f117;
	ld.shared.f32 	%f123, [%r9+172];
	fma.rn.f32 	%f124, %f121, %f123, %f119;
	ld.shared.f32 	%f125, [%r9+48];
	ld.shared.f32 	%f126, [%r11+1536];
	fma.rn.f32 	%f127, %f125, %f126, %f122;
	ld.shared.f32 	%f128, [%r9+176];
	fma.rn.f32 	%f129, %f126, %f128, %f124;
	ld.shared.f32 	%f130, [%r9+52];
	ld.shared.f32 	%f131, [%r11+1664];
	fma.rn.f32 	%f132, %f130, %f131, %f127;
	ld.shared.f32 	%f133, [%r9+180];
	fma.rn.f32 	%f134, %f131, %f133, %f129;
	ld.shared.f32 	%f135, [%r9+56];
	ld.shared.f32 	%f136, [%r11+1792];
	fma.rn.f32 	%f137, %f135, %f136, %f132;
	ld.shared.f32 	%f138, [%r9+184];
	fma.rn.f32 	%f139, %f136, %f138, %f134;
	ld.shared.f32 	%f140, [%r9+60];
	ld.shared.f32 	%f141, [%r11+1920];
	fma.rn.f32 	%f1, %f140, %f141, %f137;
	ld.shared.f32 	%f142, [%r9+188];
	fma.rn.f32 	%f2, %f141, %f142, %f139;
	ld.shared.f32 	%f143, [%r11+4];
	fma.rn.f32 	%f144, %f65, %f143, 0f00000000;
	fma.rn.f32 	%f145, %f143, %f68, 0f00000000;
	ld.shared.f32 	%f146, [%r11+132];
	fma.rn.f32 	%f147, %f70, %f146, %f144;
	fma.rn.f32 	%f148, %f146, %f73, %f145;
	ld.shared.f32 	%f149, [%r11+260];
	fma.rn.f32 	%f150, %f75, %f149, %f147;
	fma.rn.f32 	%f151, %f149, %f78, %f148;
	ld.shared.f32 	%f152, [%r11+388];
	fma.rn.f32 	%f153, %f80, %f152, %f150;
	fma.rn.f32 	%f154, %f152, %f83, %f151;
	ld.shared.f32 	%f155, [%r11+516];
	fma.rn.f32 	%f156, %f85, %f155, %f153;
	fma.rn.f32 	%f157, %f155, %f88, %f154;
	ld.shared.f32 	%f158, [%r11+644];
	fma.rn.f32 	%f159, %f90, %f158, %f156;
	fma.rn.f32 	%f160, %f158, %f93, %f157;
	ld.shared.f32 	%f161, [%r11+772];
	fma.rn.f32 	%f162, %f95, %f161, %f159;
	fma.rn.f32 	%f163, %f161, %f98, %f160;
	ld.shared.f32 	%f164, [%r11+900];
	fma.rn.f32 	%f165, %f100, %f164, %f162;
	fma.rn.f32 	%f166, %f164, %f103, %f163;
	ld.shared.f32 	%f167, [%r11+1028];
	fma.rn.f32 	%f168, %f105, %f167, %f165;
	fma.rn.f32 	%f169, %f167, %f108, %f166;
	ld.shared.f32 	%f170, [%r11+1156];
	fma.rn.f32 	%f171, %f110, %f170, %f168;
	fma.rn.f32 	%f172, %f170, %f113, %f169;
	ld.shared.f32 	%f173, [%r11+1284];
	fma.rn.f32 	%f174, %f115, %f173, %f171;
	fma.rn.f32 	%f175, %f173, %f118, %f172;
	ld.shared.f32 	%f176, [%r11+1412];
	fma.rn.f32 	%f177, %f120, %f176, %f174;
	fma.rn.f32 	%f178, %f176, %f123, %f175;
	ld.shared.f32 	%f179, [%r11+1540];
	fma.rn.f32 	%f180, %f125, %f179, %f177;
	fma.rn.f32 	%f181, %f179, %f128, %f178;
	ld.shared.f32 	%f182, [%r11+1668];
	fma.rn.f32 	%f183, %f130, %f182, %f180;
	fma.rn.f32 	%f184, %f182, %f133, %f181;
	ld.shared.f32 	%f185, [%r11+1796];
	fma.rn.f32 	%f186, %f135, %f185, %f183;
	fma.rn.f32 	%f187, %f185, %f138, %f184;
	ld.shared.f32 	%f188, [%r11+1924];
	fma.rn.f32 	%f3, %f140, %f188, %f186;
	fma.rn.f32 	%f4, %f188, %f142, %f187;
	bar.sync 	0;
	ld.global.nc.v4.f32 	{%f189, %f190, %f191, %f192}, [%rd3+256];
	st.shared.v4.f32 	[%r2], {%f189, %f190, %f191, %f192};
	@%p12 bra 	$L__BB0_18;
	ld.global.nc.v4.f32 	{%f193, %f194, %f195, %f196}, [%rd4+256];
	st.shared.v4.f32 	[%r2+3584], {%f193, %f194, %f195, %f196};
$L__BB0_18:
	@%p7 bra 	$L__BB0_20;
	ld.global.nc.v4.f32 	{%f197, %f198, %f199, %f200}, [%rd5+65536];
	st.shared.v4.f32 	[%r7], {%f197, %f198, %f199, %f200};
$L__BB0_20:
	setp.gt.u32 	%p14, %r1, 99;
	// begin inline asm
	cp.async.commit_group;
	// end inline asm
	// begin inline asm
	cp.async.wait_group 3;
	// end inline asm
	bar.sync 	0;
	ld.shared.f32 	%f201, [%r9+5184];
	ld.shared.f32 	%f202, [%r11+2048];
	fma.rn.f32 	%f203, %f201, %f202, %f1;
	ld.shared.f32 	%f204, [%r9+5312];
	fma.rn.f32 	%f205, %f202, %f204, %f2;
	ld.shared.f32 	%f206, [%r9+5188];
	ld.shared.f32 	%f207, [%r11+2176];
	fma.rn.f32 	%f208, %f206, %f207, %f203;
	ld.shared.f32 	%f209, [%r9+5316];
	fma.rn.f32 	%f210, %f207, %f209, %f205;
	ld.shared.f32 	%f211, [%r9+5192];
	ld.shared.f32 	%f212, [%r11+2304];
	fma.rn.f32 	%f213, %f211, %f212, %f208;
	ld.shared.f32 	%f214, [%r9+5320];
	fma.rn.f32 	%f215, %f212, %f214, %f210;
	ld.shared.f32 	%f216, [%r9+5196];
	ld.shared.f32 	%f217, [%r11+2432];
	fma.rn.f32 	%f218, %f216, %f217, %f213;
	ld.shared.f32 	%f219, [%r9+5324];
	fma.rn.f32 	%f220, %f217, %f219, %f215;
	ld.shared.f32 	%f221, [%r9+5200];
	ld.shared.f32 	%f222, [%r11+2560];
	fma.rn.f32 	%f223, %f221, %f222, %f218;
	ld.shared.f32 	%f224, [%r9+5328];
	fma.rn.f32 	%f225, %f222, %f224, %f220;
	ld.shared.f32 	%f226, [%r9+5204];
	ld.shared.f32 	%f227, [%r11+2688];
	fma.rn.f32 	%f228, %f226, %f227, %f223;
	ld.shared.f32 	%f229, [%r9+5332];
	fma.rn.f32 	%f230, %f227, %f229, %f225;
	ld.shared.f32 	%f231, [%r9+5208];
	ld.shared.f32 	%f232, [%r11+2816];
	fma.rn.f32 	%f233, %f231, %f232, %f228;
	ld.shared.f32 	%f234, [%r9+5336];
	fma.rn.f32 	%f235, %f232, %f234, %f230;
	ld.shared.f32 	%f236, [%r9+5212];
	ld.shared.f32 	%f237, [%r11+2944];
	fma.rn.f32 	%f238, %f236, %f237, %f233;
	ld.shared.f32 	%f239, [%r9+5340];
	fma.rn.f32 	%f240, %f237, %f239, %f235;
	ld.shared.f32 	%f241, [%r9+5216];
	ld.shared.f32 	%f242, [%r11+3072];
	fma.rn.f32 	%f243, %f241, %f242, %f238;
	ld.shared.f32 	%f244, [%r9+5344];
	fma.rn.f32 	%f245, %f242, %f244, %f240;
	ld.shared.f32 	%f246, [%r9+5220];
	ld.shared.f32 	%f247, [%r11+3200];
	fma.rn.f32 	%f248, %f246, %f247, %f243;
	ld.shared.f32 	%f249, [%r9+5348];
	fma.rn.f32 	%f250, %f247, %f249, %f245;
	ld.shared.f32 	%f251, [%r9+5224];
	ld.shared.f32 	%f252, [%r11+3328];
	fma.rn.f32 	%f253, %f251, %f252, %f248;
	ld.shared.f32 	%f254, [%r9+5352];
	fma.rn.f32 	%f255, %f252, %f254, %f250;
	ld.shared.f32 	%f256, [%r9+5228];
	ld.shared.f32 	%f257, [%r11+3456];
	fma.rn.f32 	%f258, %f256, %f257, %f253;
	ld.shared.f32 	%f259, [%r9+5356];
	fma.rn.f32 	%f260, %f257, %f259, %f255;
	ld.shared.f32 	%f261, [%r9+5232];
	ld.shared.f32 	%f262, [%r11+3584];
	fma.rn.f32 	%f263, %f261, %f262, %f258;
	ld.shared.f32 	%f264, [%r9+5360];
	fma.rn.f32 	%f265, %f262, %f264, %f260;
	ld.shared.f32 	%f266, [%r9+5236];
	ld.shared.f32 	%f267, [%r11+3712];
	fma.rn.f32 	%f268, %f266, %f267, %f263;
	ld.shared.f32 	%f269, [%r9+5364];
	fma.rn.f32 	%f270, %f267, %f269, %f265;
	ld.shared.f32 	%f271, [%r9+5240];
	ld.shared.f32 	%f272, [%r11+3840];
	fma.rn.f32 	%f273, %f271, %f272, %f268;
	ld.shared.f32 	%f274, [%r9+5368];
	fma.rn.f32 	%f275, %f272, %f274, %f270;
	ld.shared.f32 	%f276, [%r9+5244];
	ld.shared.f32 	%f277, [%r11+3968];
	fma.rn.f32 	%f5, %f276, %f277, %f273;
	ld.shared.f32 	%f278, [%r9+5372];
	fma.rn.f32 	%f6, %f277, %f278, %f275;
	ld.shared.f32 	%f279, [%r11+2052];
	fma.rn.f32 	%f280, %f201, %f279, %f3;
	fma.rn.f32 	%f281, %f279, %f204, %f4;
	ld.shared.f32 	%f282, [%r11+2180];
	fma.rn.f32 	%f283, %f206, %f282, %f280;
	fma.rn.f32 	%f284, %f282, %f209, %f281;
	ld.shared.f32 	%f285, [%r11+2308];
	fma.rn.f32 	%f286, %f211, %f285, %f283;
	fma.rn.f32 	%f287, %f285, %f214, %f284;
	ld.shared.f32 	%f288, [%r11+2436];
	fma.rn.f32 	%f289, %f216, %f288, %f286;
	fma.rn.f32 	%f290, %f288, %f219, %f287;
	ld.shared.f32 	%f291, [%r11+2564];
	fma.rn.f32 	%f292, %f221, %f291, %f289;
	fma.rn.f32 	%f293, %f291, %f224, %f290;
	ld.shared.f32 	%f294, [%r11+2692];
	fma.rn.f32 	%f295, %f226, %f294, %f292;
	fma.rn.f32 	%f296, %f294, %f229, %f293;
	ld.shared.f32 	%f297, [%r11+2820];
	fma.rn.f32 	%f298, %f231, %f297, %f295;
	fma.rn.f32 	%f299, %f297, %f234, %f296;
	ld.shared.f32 	%f300, [%r11+2948];
	fma.rn.f32 	%f301, %f236, %f300, %f298;
	fma.rn.f32 	%f302, %f300, %f239, %f299;
	ld.shared.f32 	%f303, [%r11+3076];
	fma.rn.f32 	%f304, %f241, %f303, %f301;
	fma.rn.f32 	%f305, %f303, %f244, %f302;
	ld.shared.f32 	%f306, [%r11+3204];
	fma.rn.f32 	%f307, %f246, %f306, %f304;
	fma.rn.f32 	%f308, %f306, %f249, %f305;
	ld.shared.f32 	%f309, [%r11+3332];
	fma.rn.f32 	%f310, %f251, %f309, %f307;
	fma.rn.f32 	%f311, %f309, %f254, %f308;
	ld.shared.f32 	%f312, [%r11+3460];
	fma.rn.f32 	%f313, %f256, %f312, %f310;
	fma.rn.f32 	%f314, %f312, %f259, %f311;
	ld.shared.f32 	%f315, [%r11+3588];
	fma.rn.f32 	%f316, %f261, %f315, %f313;
	fma.rn.f32 	%f317, %f315, %f264, %f314;
	ld.shared.f32 	%f318, [%r11+3716];
	fma.rn.f32 	%f319, %f266, %f318, %f316;
	fma.rn.f32 	%f320, %f318, %f269, %f317;
	ld.shared.f32 	%f321, [%r11+3844];
	fma.rn.f32 	%f322, %f271, %f321, %f319;
	fma.rn.f32 	%f323, %f321, %f274, %f320;
	ld.shared.f32 	%f324, [%r11+3972];
	fma.rn.f32 	%f7, %f276, %f324, %f322;
	fma.rn.f32 	%f8, %f324, %f278, %f323;
	bar.sync 	0;
	ld.global.nc.v4.f32 	{%f325, %f326, %f327, %f328}, [%rd3+320];
	st.shared.v4.f32 	[%r2+5184], {%f325, %f326, %f327, %f328};
	@%p14 bra 	$L__BB0_22;
	ld.global.nc.v4.f32 	{%f329, %f330, %f331, %f332}, [%rd4+320];
	st.shared.v4.f32 	[%r2+8768], {%f329, %f330, %f331, %f332};
$L__BB0_22:
	@%p7 bra 	$L__BB0_24;
	ld.global.nc.v4.f32 	{%f333, %f334, %f335, %f336}, [%rd5+81920];
	st.shared.v4.f32 	[%r7+2048], {%f333, %f334, %f335, %f336};
$L__BB0_24:
	setp.gt.u32 	%p16, %r1, 99;
	// begin inline asm
	cp.async.commit_group;
	// end inline asm
	// begin inline asm
	cp.async.wait_group 3;
	// end inline asm
	bar.sync 	0;
	ld.shared.f32 	%f337, [%r9+10368];
	ld.shared.f32 	%f338, [%r11+4096];
	fma.rn.f32 	%f339, %f337, %f338, %f5;
	ld.shared.f32 	%f340, [%r9+10496];
	fma.rn.f32 	%f341, %f338, %f340, %f6;
	ld.shared.f32 	%f342, [%r9+10372];
	ld.shared.f32 	%f343, [%r11+4224];
	fma.rn.f32 	%f344, %f342, %f343, %f339;
	ld.shared.f32 	%f345, [%r9+10500];
	fma.rn.f32 	%f346, %f343, %f345, %f341;
	ld.shared.f32 	%f347, [%r9+10376];
	ld.shared.f32 	%f348, [%r11+4352];
	fma.rn.f32 	%f349, %f347, %f348, %f344;
	ld.shared.f32 	%f350, [%r9+10504];
	fma.rn.f32 	%f351, %f348, %f350, %f346;
	ld.shared.f32 	%f352, [%r9+10380];
	ld.shared.f32 	%f353, [%r11+4480];
	fma.rn.f32 	%f354, %f352, %f353, %f349;
	ld.shared.f32 	%f355, [%r9+10508];
	fma.rn.f32 	%f356, %f353, %f355, %f351;
	ld.shared.f32 	%f357, [%r9+10384];
	ld.shared.f32 	%f358, [%r11+4608];
	fma.rn.f32 	%f359, %f357, %f358, %f354;
	ld.shared.f32 	%f360, [%r9+10512];
	fma.rn.f32 	%f361, %f358, %f360, %f356;
	ld.shared.f32 	%f362, [%r9+10388];
	ld.shared.f32 	%f363, [%r11+4736];
	fma.rn.f32 	%f364, %f362, %f363, %f359;
	ld.shared.f32 	%f365, [%r9+10516];
	fma.rn.f32 	%f366, %f363, %f365, %f361;
	ld.shared.f32 	%f367, [%r9+10392];
	ld.shared.f32 	%f368, [%r11+4864];
	fma.rn.f32 	%f369, %f367, %f368, %f364;
	ld.shared.f32 	%f370, [%r9+10520];
	fma.rn.f32 	%f371, %f368, %f370, %f366;
	ld.shared.f32 	%f372, [%r9+10396];
	ld.shared.f32 	%f373, [%r11+4992];
	fma.rn.f32 	%f374, %f372, %f373, %f369;
	ld.shared.f32 	%f375, [%r9+10524];
	fma.rn.f32 	%f376, %f373, %f375, %f371;
	ld.shared.f32 	%f377, [%r9+10400];
	ld.shared.f32 	%f378, [%r11+5120];
	fma.rn.f32 	%f379, %f377, %f378, %f374;
	ld.shared.f32 	%f380, [%r9+10528];
	fma.rn.f32 	%f381, %f378, %f380, %f376;
	ld.shared.f32 	%f382, [%r9+10404];
	ld.shared.f32 	%f383, [%r11+5248];
	fma.rn.f32 	%f384, %f382, %f383, %f379;
	ld.shared.f32 	%f385, [%r9+10532];
	fma.rn.f32 	%f386, %f383, %f385, %f381;
	ld.shared.f32 	%f387, [%r9+10408];
	ld.shared.f32 	%f388, [%r11+5376];
	fma.rn.f32 	%f389, %f387, %f388, %f384;
	ld.shared.f32 	%f390, [%r9+10536];
	fma.rn.f32 	%f391, %f388, %f390, %f386;
	ld.shared.f32 	%f392, [%r9+10412];
	ld.shared.f32 	%f393, [%r11+5504];
	fma.rn.f32 	%f394, %f392, %f393, %f389;
	ld.shared.f32 	%f395, [%r9+10540];
	fma.rn.f32 	%f396, %f393, %f395, %f391;
	ld.shared.f32 	%f397, [%r9+10416];
	ld.shared.f32 	%f398, [%r11+5632];
	fma.rn.f32 	%f399, %f397, %f398, %f394;
	ld.shared.f32 	%f400, [%r9+10544];
	fma.rn.f32 	%f401, %f398, %f400, %f396;
	ld.shared.f32 	%f402, [%r9+10420];
	ld.shared.f32 	%f403, [%r11+5760];
	fma.rn.f32 	%f404, %f402, %f403, %f399;
	ld.shared.f32 	%f405, [%r9+10548];
	fma.rn.f32 	%f406, %f403, %f405, %f401;
	ld.shared.f32 	%f407, [%r9+10424];
	ld.shared.f32 	%f408, [%r11+5888];
	fma.rn.f32 	%f409, %f407, %f408, %f404;
	ld.shared.f32 	%f410, [%r9+10552];
	fma.rn.f32 	%f411, %f408, %f410, %f406;
	ld.shared.f32 	%f412, [%r9+10428];
	ld.shared.f32 	%f413, [%r11+6016];
	fma.rn.f32 	%f9, %f412, %f413, %f409;
	ld.shared.f32 	%f414, [%r9+10556];
	fma.rn.f32 	%f10, %f413, %f414, %f411;
	ld.shared.f32 	%f415, [%r11+4100];
	fma.rn.f32 	%f416, %f337, %f415, %f7;
	fma.rn.f32 	%f417, %f415, %f340, %f8;
	ld.shared.f32 	%f418, [%r11+4228];
	fma.rn.f32 	%f419, %f342, %f418, %f416;
	fma.rn.f32 	%f420, %f418, %f345, %f417;
	ld.shared.f32 	%f421, [%r11+4356];
	fma.rn.f32 	%f422, %f347, %f421, %f419;
	fma.rn.f32 	%f423, %f421, %f350, %f420;
	ld.shared.f32 	%f424, [%r11+4484];
	fma.rn.f32 	%f425, %f352, %f424, %f422;
	fma.rn.f32 	%f426, %f424, %f355, %f423;
	ld.shared.f32 	%f427, [%r11+4612];
	fma.rn.f32 	%f428, %f357, %f427, %f425;
	fma.rn.f32 	%f429, %f427, %f360, %f426;
	ld.shared.f32 	%f430, [%r11+4740];
	fma.rn.f32 	%f431, %f362, %f430, %f428;
	fma.rn.f32 	%f432, %f430, %f365, %f429;
	ld.shared.f32 	%f433, [%r11+4868];
	fma.rn.f32 	%f434, %f367, %f433, %f431;
	fma.rn.f32 	%f435, %f433, %f370, %f432;
	ld.shared.f32 	%f436, [%r11+4996];
	fma.rn.f32 	%f437, %f372, %f436, %f434;
	fma.rn.f32 	%f438, %f436, %f375, %f435;
	ld.shared.f32 	%f439, [%r11+5124];
	fma.rn.f32 	%f440, %f377, %f439, %f437;
	fma.rn.f32 	%f441, %f439, %f380, %f438;
	ld.shared.f32 	%f442, [%r11+5252];
	fma.rn.f32 	%f443, %f382, %f442, %f440;
	fma.rn.f32 	%f444, %f442, %f385, %f441;
	ld.shared.f32 	%f445, [%r11+5380];
	fma.rn.f32 	%f446, %f387, %f445, %f443;
	fma.rn.f32 	%f447, %f445, %f390, %f444;
	ld.shared.f32 	%f448, [%r11+5508];
	fma.rn.f32 	%f449, %f392, %f448, %f446;
	fma.rn.f32 	%f450, %f448, %f395, %f447;
	ld.shared.f32 	%f451, [%r11+5636];
	fma.rn.f32 	%f452, %f397, %f451, %f449;
	fma.rn.f32 	%f453, %f451, %f400, %f450;
	ld.shared.f32 	%f454, [%r11+5764];
	fma.rn.f32 	%f455, %f402, %f454, %f452;
	fma.rn.f32 	%f456, %f454, %f405, %f453;
	ld.shared.f32 	%f457, [%r11+5892];
	fma.rn.f32 	%f458, %f407, %f457, %f455;
	fma.rn.f32 	%f459, %f457, %f410, %f456;
	ld.shared.f32 	%f460, [%r11+6020];
	fma.rn.f32 	%f11, %f412, %f460, %f458;
	fma.rn.f32 	%f12, %f460, %f414, %f459;
	bar.sync 	0;
	ld.global.nc.v4.f32 	{%f461, %f462, %f463, %f464}, [%rd3+384];
	st.shared.v4.f32 	[%r2+10368], {%f461, %f462, %f463, %f464};
	@%p16 bra 	$L__BB0_26;
	ld.global.nc.v4.f32 	{%f465, %f466, %f467, %f468}, [%rd4+384];
	st.shared.v4.f32 	[%r2+13952], {%f465, %f466, %f467, %f468};
$L__BB0_26:
	@%p7 bra 	$L__BB0_28;
	ld.global.nc.v4.f32 	{%f469, %f470, %f471, %f472}, [%rd5+98304];
	st.shared.v4.f32 	[%r7+4096], {%f469, %f470, %f471, %f472};
$L__BB0_28:
	setp.gt.u32 	%p18, %r1, 99;
	// begin inline asm
	cp.async.commit_group;
	// end inline asm
	// begin inline asm
	cp.async.wait_group 3;
	// end inline asm
	bar.sync 	0;
	ld.shared.f32 	%f473, [%r9+15552];
	ld.shared.f32 	%f474, [%r11+6144];
	fma.rn.f32 	%f475, %f473, %f474, %f9;
	ld.shared.f32 	%f476, [%r9+15680];
	fma.rn.f32 	%f477, %f474, %f476, %f10;
	ld.shared.f32 	%f478, [%r9+15556];
	ld.shared.f32 	%f479, [%r11+6272];
	fma.rn.f32 	%f480, %f478, %f479, %f475;
	ld.shared.f32 	%f481, [%r9+15684];
	fma.rn.f32 	%f482, %f479, %f481, %f477;
	ld.shared.f32 	%f483, [%r9+15560];
	ld.shared.f32 	%f484, [%r11+6400];
	fma.rn.f32 	%f485, %f483, %f484, %f480;
	ld.shared.f32 	%f486, [%r9+15688];
	fma.rn.f32 	%f487, %f484, %f486, %f482;
	ld.shared.f32 	%f488, [%r9+15564];
	ld.shared.f32 	%f489, [%r11+6528];
	fma.rn.f32 	%f490, %f488, %f489, %f485;
	ld.shared.f32 	%f491, [%r9+15692];
	fma.rn.f32 	%f492, %f489, %f491, %f487;
	ld.shared.f32 	%f493, [%r9+15568];
	ld.shared.f32 	%f494, [%r11+6656];
	fma.rn.f32 	%f495, %f493, %f494, %f490;
	ld.shared.f32 	%f496, [%r9+15696];
	fma.rn.f32 	%f497, %f494, %f496, %f492;
	ld.shared.f32 	%f498, [%r9+15572];
	ld.shared.f32 	%f499, [%r11+6784];
	fma.rn.f32 	%f500, %f498, %f499, %f495;
	ld.shared.f32 	%f501, [%r9+15700];
	fma.rn.f32 	%f502, %f499, %f501, %f497;
	ld.shared.f32 	%f503, [%r9+15576];
	ld.shared.f32 	%f504, [%r11+6912];
	fma.rn.f32 	%f505, %f503, %f504, %f500;
	ld.shared.f32 	%f506, [%r9+15704];
	fma.rn.f32 	%f507, %f504, %f506, %f502;
	ld.shared.f32 	%f508, [%r9+15580];
	ld.shared.f32 	%f509, [%r11+7040];
	fma.rn.f32 	%f510, %f508, %f509, %f505;
	ld.shared.f32 	%f511, [%r9+15708];
	fma.rn.f32 	%f512, %f509, %f511, %f507;
	ld.shared.f32 	%f513, [%r9+15584];
	ld.shared.f32 	%f514, [%r11+7168];
	fma.rn.f32 	%f515, %f513, %f514, %f510;
	ld.shared.f32 	%f516, [%r9+15712];
	fma.rn.f32 	%f517, %f514, %f516, %f512;
	ld.shared.f32 	%f518, [%r9+15588];
	ld.shared.f32 	%f519, [%r11+7296];
	fma.rn.f32 	%f520, %f518, %f519, %f515;
	ld.shared.f32 	%f521, [%r9+15716];
	fma.rn.f32 	%f522, %f519, %f521, %f517;
	ld.shared.f32 	%f523, [%r9+15592];
	ld.shared.f32 	%f524, [%r11+7424];
	fma.rn.f32 	%f525, %f523, %f524, %f520;
	ld.shared.f32 	%f526, [%r9+15720];
	fma.rn.f32 	%f527, %f524, %f526, %f522;
	ld.shared.f32 	%f528, [%r9+15596];
	ld.shared.f32 	%f529, [%r11+7552];
	fma.rn.f32 	%f530, %f528, %f529, %f525;
	ld.shared.f32 	%f531, [%r9+15724];
	fma.rn.f32 	%f532, %f529, %f531, %f527;
	ld.shared.f32 	%f533, [%r9+15600];
	ld.shared.f32 	%f534, [%r11+7680];
	fma.rn.f32 	%f535, %f533, %f534, %f530;
	ld.shared.f32 	%f536, [%r9+15728];
	fma.rn.f32 	%f537, %f534, %f536, %f532;
	ld.shared.f32 	%f538, [%r9+15604];
	ld.shared.f32 	%f539, [%r11+7808];
	fma.rn.f32 	%f540, %f538, %f539, %f535;
	ld.shared.f32 	%f541, [%r9+15732];
	fma.rn.f32 	%f542, %f539, %f541, %f537;
	ld.shared.f32 	%f543, [%r9+15608];
	ld.shared.f32 	%f544, [%r11+7936];
	fma.rn.f32 	%f545, %f543, %f544, %f540;
	ld.shared.f32 	%f546, [%r9+15736];
	fma.rn.f32 	%f547, %f544, %f546, %f542;
	ld.shared.f32 	%f548, [%r9+15612];
	ld.shared.f32 	%f549, [%r11+8064];
	fma.rn.f32 	%f13, %f548, %f549, %f545;
	ld.shared.f32 	%f550, [%r9+15740];
	fma.rn.f32 	%f14, %f549, %f550, %f547;
	ld.shared.f32 	%f551, [%r11+6148];
	fma.rn.f32 	%f552, %f473, %f551, %f11;
	fma.rn.f32 	%f553, %f551, %f476, %f12;
	ld.shared.f32 	%f554, [%r11+6276];
	fma.rn.f32 	%f555, %f478, %f554, %f552;
	fma.rn.f32 	%f556, %f554, %f481, %f553;
	ld.shared.f32 	%f557, [%r11+6404];
	fma.rn.f32 	%f558, %f483, %f557, %f555;
	fma.rn.f32 	%f559, %f557, %f486, %f556;
	ld.shared.f32 	%f560, [%r11+6532];
	fma.rn.f32 	%f561, %f488, %f560, %f558;
	fma.rn.f32 	%f562, %f560, %f491, %f559;
	ld.shared.f32 	%f563, [%r11+6660];
	fma.rn.f32 	%f564, %f493, %f563, %f561;
	fma.rn.f32 	%f565, %f563, %f496, %f562;
	ld.shared.f32 	%f566, [%r11+6788];
	fma.rn.f32 	%f567, %f498, %f566, %f564;
	fma.rn.f32 	%f568, %f566, %f501, %f565;
	ld.shared.f32 	%f569, [%r11+6916];
	fma.rn.f32 	%f570, %f503, %f569, %f567;
	fma.rn.f32 	%f571, %f569, %f506, %f568;
	ld.shared.f32 	%f572, [%r11+7044];
	fma.rn.f32 	%f573, %f508, %f572, %f570;
	fma.rn.f32 	%f574, %f572, %f511, %f571;
	ld.shared.f32 	%f575, [%r11+7172];
	fma.rn.f32 	%f576, %f513, %f575, %f573;
	fma.rn.f32 	%f577, %f575, %f516, %f574;
	ld.shared.f32 	%f578, [%r11+7300];
	fma.rn.f32 	%f579, %f518, %f578, %f576;
	fma.rn.f32 	%f580, %f578, %f521, %f577;
	ld.shared.f32 	%f581, [%r11+7428];
	fma.rn.f32 	%f582, %f523, %f581, %f579;
	fma.rn.f32 	%f583, %f581, %f526, %f580;
	ld.shared.f32 	%f584, [%r11+7556];
	fma.rn.f32 	%f585, %f528, %f584, %f582;
	fma.rn.f32 	%f586, %f584, %f531, %f583;
	ld.shared.f32 	%f587, [%r11+7684];
	fma.rn.f32 	%f588, %f533, %f587, %f585;
	fma.rn.f32 	%f589, %f587, %f536, %f586;
	ld.shared.f32 	%f590, [%r11+7812];
	fma.rn.f32 	%f591, %f538, %f590, %f588;
	fma.rn.f32 	%f592, %f590, %f541, %f589;
	ld.shared.f32 	%f593, [%r11+7940];
	fma.rn.f32 	%f594, %f543, %f593, %f591;
	fma.rn.f32 	%f595, %f593, %f546, %f592;
	ld.shared.f32 	%f596, [%r11+8068];
	fma.rn.f32 	%f15, %f548, %f596, %f594;
	fma.rn.f32 	%f16, %f596, %f550, %f595;
	bar.sync 	0;
	ld.global.nc.v4.f32 	{%f597, %f598, %f599, %f600}, [%rd3+448];
	st.shared.v4.f32 	[%r2+15552], {%f597, %f598, %f599, %f600};
	@%p18 bra 	$L__BB0_30;
	ld.global.nc.v4.f32 	{%f601, %f602, %f603, %f604}, [%rd4+448];
	st.shared.v4.f32 	[%r2+19136], {%f601, %f602, %f603, %f604};
$L__BB0_30:
	@%p7 bra 	$L__BB0_32;
	ld.global.nc.v4.f32 	{%f605, %f606, %f607, %f608}, [%rd5+114688];
	st.shared.v4.f32 	[%r7+6144], {%f605, %f606, %f607, %f608};
$L__BB0_32:
	ld.param.u64 	%rd36, [main_kernel_param_2];
	ld.param.u64 	%rd35, [main_kernel_param_1];
	ld.param.u64 	%rd34, [main_kernel_param_0];
	cvta.to.global.u64 	%rd24, %rd34;
	cvta.to.global.u64 	%rd25, %rd36;
	cvta.to.global.u64 	%rd26, %rd35;
	cvta.to.global.u64 	%rd27, %rd9;
	// begin inline asm
	cp.async.commit_group;
	// end inline asm
	// begin inline asm
	cp.async.wait_group 3;
	// end inline asm
	bar.sync 	0;
	ld.shared.f32 	%f609, [%r9];
	ld.shared.f32 	%f610, [%r11];
	fma.rn.f32 	%f611, %f609, %f610, %f13;
	ld.shared.f32 	%f612, [%r9+128];
	fma.rn.f32 	%f613, %f610, %f612, %f14;
	ld.shared.f32 	%f614, [%r9+4];
	ld.shared.f32 	%f615, [%r11+128];
	fma.rn.f32 	%f616, %f614, %f615, %f611;
	ld.shared.f32 	%f617, [%r9+132];
	fma.rn.f32 	%f618, %f615, %f617, %f613;
	ld.shared.f32 	%f619, [%r9+8];
	ld.shared.f32 	%f620, [%r11+256];
	fma.rn.f32 	%f621, %f619, %f620, %f616;
	ld.shared.f32 	%f622, [%r9+136];
	fma.rn.f32 	%f623, %f620, %f622, %f618;
	ld.shared.f32 	%f624, [%r9+12];
	ld.shared.f32 	%f625, [%r11+384];
	fma.rn.f32 	%f626, %f624, %f625, %f621;
	ld.shared.f32 	%f627, [%r9+140];
	fma.rn.f32 	%f628, %f625, %f627, %f623;
	ld.shared.f32 	%f629, [%r9+16];
	ld.shared.f32 	%f630, [%r11+512];
	fma.rn.f32 	%f631, %f629, %f630, %f626;
	ld.shared.f32 	%f632, [%r9+144];
	fma.rn.f32 	%f633, %f630, %f632, %f628;
	ld.shared.f32 	%f634, [%r9+20];
	ld.shared.f32 	%f635, [%r11+640];
	fma.rn.f32 	%f636, %f634, %f635, %f631;
	ld.shared.f32 	%f637, [%r9+148];
	fma.rn.f32 	%f638, %f635, %f637, %f633;
	ld.shared.f32 	%f639, [%r9+24];
	ld.shared.f32 	%f640, [%r11+768];
	fma.rn.f32 	%f641, %f639, %f640, %f636;
	ld.shared.f32 	%f642, [%r9+152];
	fma.rn.f32 	%f643, %f640, %f642, %f638;
	ld.shared.f32 	%f644, [%r9+28];
	ld.shared.f32 	%f645, [%r11+896];
	fma.rn.f32 	%f646, %f644, %f645, %f641;
	ld.shared.f32 	%f647, [%r9+156];
	fma.rn.f32 	%f648, %f645, %f647, %f643;
	ld.shared.f32 	%f649, [%r9+32];
	ld.shared.f32 	%f650, [%r11+1024];
	fma.rn.f32 	%f651, %f649, %f650, %f646;
	ld.shared.f32 	%f652, [%r9+160];
	fma.rn.f32 	%f653, %f650, %f652, %f648;
	ld.shared.f32 	%f654, [%r9+36];
	ld.shared.f32 	%f655, [%r11+1152];
	fma.rn.f32 	%f656, %f654, %f655, %f651;
	ld.shared.f32 	%f657, [%r9+164];
	fma.rn.f32 	%f658, %f655, %f657, %f653;
	ld.shared.f32 	%f659, [%r9+40];
	ld.shared.f32 	%f660, [%r11+1280];
	fma.rn.f32 	%f661, %f659, %f660, %f656;
	ld.shared.f32 	%f662, [%r9+168];
	fma.rn.f32 	%f663, %f660, %f662, %f658;
	ld.shared.f32 	%f664, [%r9+44];
	ld.shared.f32 	%f665, [%r11+1408];
	fma.rn.f32 	%f666, %f664, %f665, %f661;
	ld.shared.f32 	%f667, [%r9+172];
	fma.rn.f32 	%f668, %f665, %f667, %f663;
	ld.shared.f32 	%f669, [%r9+48];
	ld.shared.f32 	%f670, [%r11+1536];
	fma.rn.f32 	%f671, %f669, %f670, %f666;
	ld.shared.f32 	%f672, [%r9+176];
	fma.rn.f32 	%f673, %f670, %f672, %f668;
	ld.shared.f32 	%f674, [%r9+52];
	ld.shared.f32 	%f675, [%r11+1664];
	fma.rn.f32 	%f676, %f674, %f675, %f671;
	ld.shared.f32 	%f677, [%r9+180];
	fma.rn.f32 	%f678, %f675, %f677, %f673;
	ld.shared.f32 	%f679, [%r9+56];
	ld.shared.f32 	%f680, [%r11+1792];
	fma.rn.f32 	%f681, %f679, %f680, %f676;
	ld.shared.f32 	%f682, [%r9+184];
	fma.rn.f32 	%f683, %f680, %f682, %f678;
	ld.shared.f32 	%f684, [%r9+60];
	ld.shared.f32 	%f685, [%r11+1920];
	fma.rn.f32 	%f686, %f684, %f685, %f681;
	ld.shared.f32 	%f687, [%r9+188];
	fma.rn.f32 	%f688, %f685, %f687, %f683;
	ld.shared.f32 	%f689, [%r11+4];
	fma.rn.f32 	%f690, %f609, %f689, %f15;
	fma.rn.f32 	%f691, %f689, %f612, %f16;
	ld.shared.f32 	%f692, [%r11+132];
	fma.rn.f32 	%f693, %f614, %f692, %f690;
	fma.rn.f32 	%f694, %f692, %f617, %f691;
	ld.shared.f32 	%f695, [%r11+260];
	fma.rn.f32 	%f696, %f619, %f695, %f693;
	fma.rn.f32 	%f697, %f695, %f622, %f694;
	ld.shared.f32 	%f698, [%r11+388];
	fma.rn.f32 	%f699, %f624, %f698, %f696;
	fma.rn.f32 	%f700, %f698, %f627, %f697;
	ld.shared.f32 	%f701, [%r11+516];
	fma.rn.f32 	%f702, %f629, %f701, %f699;
	fma.rn.f32 	%f703, %f701, %f632, %f700;
	ld.shared.f32 	%f704, [%r11+644];
	fma.rn.f32 	%f705, %f634, %f704, %f702;
	fma.rn.f32 	%f706, %f704, %f637, %f703;
	ld.shared.f32 	%f707, [%r11+772];
	fma.rn.f32 	%f708, %f639, %f707, %f705;
	fma.rn.f32 	%f709, %f707, %f642, %f706;
	ld.shared.f32 	%f710, [%r11+900];
	fma.rn.f32 	%f711, %f644, %f710, %f708;
	fma.rn.f32 	%f712, %f710, %f647, %f709;
	ld.shared.f32 	%f713, [%r11+1028];
	fma.rn.f32 	%f714, %f649, %f713, %f711;
	fma.rn.f32 	%f715, %f713, %f652, %f712;
	ld.shared.f32 	%f716, [%r11+1156];
	fma.rn.f32 	%f717, %f654, %f716, %f714;
	fma.rn.f32 	%f718, %f716, %f657, %f715;
	ld.shared.f32 	%f719, [%r11+1284];
	fma.rn.f32 	%f720, %f659, %f719, %f717;
	fma.rn.f32 	%f721, %f719, %f662, %f718;
	ld.shared.f32 	%f722, [%r11+1412];
	fma.rn.f32 	%f723, %f664, %f722, %f720;
	fma.rn.f32 	%f724, %f722, %f667, %f721;
	ld.shared.f32 	%f725, [%r11+1540];
	fma.rn.f32 	%f726, %f669, %f725, %f723;
	fma.rn.f32 	%f727, %f725, %f672, %f724;
	ld.shared.f32 	%f728, [%r11+1668];
	fma.rn.f32 	%f729, %f674, %f728, %f726;
	fma.rn.f32 	%f730, %f728, %f677, %f727;
	ld.shared.f32 	%f731, [%r11+1796];
	fma.rn.f32 	%f732, %f679, %f731, %f729;
	fma.rn.f32 	%f733, %f731, %f682, %f730;
	ld.shared.f32 	%f734, [%r11+1924];
	fma.rn.f32 	%f735, %f684, %f734, %f732;
	fma.rn.f32 	%f736, %f734, %f687, %f733;
	// begin inline asm
	cp.async.wait_group 2;
	// end inline asm
	bar.sync 	0;
	ld.shared.f32 	%f737, [%r9+5184];
	ld.shared.f32 	%f738, [%r11+2048];
	fma.rn.f32 	%f739, %f737, %f738, %f686;
	ld.shared.f32 	%f740, [%r9+5312];
	fma.rn.f32 	%f741, %f738, %f740, %f688;
	ld.shared.f32 	%f742, [%r9+5188];
	ld.shared.f32 	%f743, [%r11+2176];
	fma.rn.f32 	%f744, %f742, %f743, %f739;
	ld.shared.f32 	%f745, [%r9+5316];
	fma.rn.f32 	%f746, %f743, %f745, %f741;
	ld.shared.f32 	%f747, [%r9+5192];
	ld.shared.f32 	%f748, [%r11+2304];
	fma.rn.f32 	%f749, %f747, %f748, %f744;
	ld.shared.f32 	%f750, [%r9+5320];
	fma.rn.f32 	%f751, %f748, %f750, %f746;
	ld.shared.f32 	%f752, [%r9+5196];
	ld.shared.f32 	%f753, [%r11+2432];
	fma.rn.f32 	%f754, %f752, %f753, %f749;
	ld.shared.f32 	%f755, [%r9+5324];
	fma.rn.f32 	%f756, %f753, %f755, %f751;
	ld.shared.f32 	%f757, [%r9+5200];
	ld.shared.f32 	%f758, [%r11+2560];
	fma.rn.f32 	%f759, %f757, %f758, %f754;
	ld.shared.f32 	%f760, [%r9+5328];
	fma.rn.f32 	%f761, %f758, %f760, %f756;
	ld.shared.f32 	%f762, [%r9+5204];
	ld.shared.f32 	%f763, [%r11+2688];
	fma.rn.f32 	%f764, %f762, %f763, %f759;
	ld.shared.f32 	%f765, [%r9+5332];
	fma.rn.f32 	%f766, %f763, %f765, %f761;
	ld.shared.f32 	%f767, [%r9+5208];
	ld.shared.f32 	%f768, [%r11+2816];
	fma.rn.f32 	%f769, %f767, %f768, %f764;
	ld.shared.f32 	%f770, [%r9+5336];
	fma.rn.f32 	%f771, %f768, %f770, %f766;
	ld.shared.f32 	%f772, [%r9+5212];
	ld.shared.f32 	%f773, [%r11+2944];
	fma.rn.f32 	%f774, %f772, %f773, %f769;
	ld.shared.f32 	%f775, [%r9+5340];
	fma.rn.f32 	%f776, %f773, %f775, %f771;
	ld.shared.f32 	%f777, [%r9+5216];
	ld.shared.f32 	%f778, [%r11+3072];
	fma.rn.f32 	%f779, %f777, %f778, %f774;
	ld.shared.f32 	%f780, [%r9+5344];
	fma.rn.f32 	%f781, %f778, %f780, %f776;
	ld.shared.f32 	%f782, [%r9+5220];
	ld.shared.f32 	%f783, [%r11+3200];
	fma.rn.f32 	%f784, %f782, %f783, %f779;
	ld.shared.f32 	%f785, [%r9+5348];
	fma.rn.f32 	%f786, %f783, %f785, %f781;
	ld.shared.f32 	%f787, [%r9+5224];
	ld.shared.f32 	%f788, [%r11+3328];
	fma.rn.f32 	%f789, %f787, %f788, %f784;
	ld.shared.f32 	%f790, [%r9+5352];
	fma.rn.f32 	%f791, %f788, %f790, %f786;
	ld.shared.f32 	%f792, [%r9+5228];
	ld.shared.f32 	%f793, [%r11+3456];
	fma.rn.f32 	%f794, %f792, %f793, %f789;
	ld.shared.f32 	%f795, [%r9+5356];
	fma.rn.f32 	%f796, %f793, %f795, %f791;
	ld.shared.f32 	%f797, [%r9+5232];
	ld.shared.f32 	%f798, [%r11+3584];
	fma.rn.f32 	%f799, %f797, %f798, %f794;
	ld.shared.f32 	%f800, [%r9+5360];
	fma.rn.f32 	%f801, %f798, %f800, %f796;
	ld.shared.f32 	%f802, [%r9+5236];
	ld.shared.f32 	%f803, [%r11+3712];
	fma.rn.f32 	%f804, %f802, %f803, %f799;
	ld.shared.f32 	%f805, [%r9+5364];
	fma.rn.f32 	%f806, %f803, %f805, %f801;
	ld.shared.f32 	%f807, [%r9+5240];
	ld.shared.f32 	%f808, [%r11+3840];
	fma.rn.f32 	%f809, %f807, %f808, %f804;
	ld.shared.f32 	%f810, [%r9+5368];
	fma.rn.f32 	%f811, %f808, %f810, %f806;
	ld.shared.f32 	%f812, [%r9+5244];
	ld.shared.f32 	%f813, [%r11+3968];
	fma.rn.f32 	%f814, %f812, %f813, %f809;
	ld.shared.f32 	%f815, [%r9+5372];
	fma.rn.f32 	%f816, %f813, %f815, %f811;
	ld.shared.f32 	%f817, [%r11+2052];
	fma.rn.f32 	%f818, %f737, %f817, %f735;
	fma.rn.f32 	%f819, %f817, %f740, %f736;
	ld.shared.f32 	%f820, [%r11+2180];
	fma.rn.f32 	%f821, %f742, %f820, %f818;
	fma.rn.f32 	%f822, %f820, %f745, %f819;
	ld.shared.f32 	%f823, [%r11+2308];
	fma.rn.f32 	%f824, %f747, %f823, %f821;
	fma.rn.f32 	%f825, %f823, %f750, %f822;
	ld.shared.f32 	%f826, [%r11+2436];
	fma.rn.f32 	%f827, %f752, %f826, %f824;
	fma.rn.f32 	%f828, %f826, %f755, %f825;
	ld.shared.f32 	%f829, [%r11+2564];
	fma.rn.f32 	%f830, %f757, %f829, %f827;
	fma.rn.f32 	%f831, %f829, %f760, %f828;
	ld.shared.f32 	%f832, [%r11+2692];
	fma.rn.f32 	%f833, %f762, %f832, %f830;
	fma.rn.f32 	%f834, %f832, %f765, %f831;
	ld.shared.f32 	%f835, [%r11+2820];
	fma.rn.f32 	%f836, %f767, %f835, %f833;
	fma.rn.f32 	%f837, %f835, %f770, %f834;
	ld.shared.f32 	%f838, [%r11+2948];
	fma.rn.f32 	%f839, %f772, %f838, %f836;
	fma.rn.f32 	%f840, %f838, %f775, %f837;
	ld.shared.f32 	%f841, [%r11+3076];
	fma.rn.f32 	%f842, %f777, %f841, %f839;
	fma.rn.f32 	%f843, %f841, %f780, %f840;
	ld.shared.f32 	%f844, [%r11+3204];
	fma.rn.f32 	%f845, %f782, %f844, %f842;
	fma.rn.f32 	%f846, %f844, %f785, %f843;
	ld.shared.f32 	%f847, [%r11+3332];
	fma.rn.f32 	%f848, %f787, %f847, %f845;
	fma.rn.f32 	%f849, %f847, %f790, %f846;
	ld.shared.f32 	%f850, [%r11+3460];
	fma.rn.f32 	%f851, %f792, %f850, %f848;
	fma.rn.f32 	%f852, %f850, %f795, %f849;
	ld.shared.f32 	%f853, [%r11+3588];
	fma.rn.f32 	%f854, %f797, %f853, %f851;
	fma.rn.f32 	%f855, %f853, %f800, %f852;
	ld.shared.f32 	%f856, [%r11+3716];
	fma.rn.f32 	%f857, %f802, %f856, %f854;
	fma.rn.f32 	%f858, %f856, %f805, %f855;
	ld.shared.f32 	%f859, [%r11+3844];
	fma.rn.f32 	%f860, %f807, %f859, %f857;
	fma.rn.f32 	%f861, %f859, %f810, %f858;
	ld.shared.f32 	%f862, [%r11+3972];
	fma.rn.f32 	%f863, %f812, %f862, %f860;
	fma.rn.f32 	%f864, %f862, %f815, %f861;
	// begin inline asm
	cp.async.wait_group 1;
	// end inline asm
	bar.sync 	0;
	ld.shared.f32 	%f865, [%r9+10368];
	ld.shared.f32 	%f866, [%r11+4096];
	fma.rn.f32 	%f867, %f865, %f866, %f814;
	ld.shared.f32 	%f868, [%r9+10496];
	fma.rn.f32 	%f869, %f866, %f868, %f816;
	ld.shared.f32 	%f870, [%r9+10372];
	ld.shared.f32 	%f871, [%r11+4224];
	fma.rn.f32 	%f872, %f870, %f871, %f867;
	ld.shared.f32 	%f873, [%r9+10500];
	fma.rn.f32 	%f874, %f871, %f873, %f869;
	ld.shared.f32 	%f875, [%r9+10376];
	ld.shared.f32 	%f876, [%r11+4352];
	fma.rn.f32 	%f877, %f875, %f876, %f872;
	ld.shared.f32 	%f878, [%r9+10504];
	fma.rn.f32 	%f879, %f876, %f878, %f874;
	ld.shared.f32 	%f880, [%r9+10380];
	ld.shared.f32 	%f881, [%r11+4480];
	fma.rn.f32 	%f882, %f880, %f881, %f877;
	ld.shared.f32 	%f883, [%r9+10508];
	fma.rn.f32 	%f884, %f881, %f883, %f879;
	ld.shared.f32 	%f885, [%r9+10384];
	ld.shared.f32 	%f886, [%r11+4608];
	fma.rn.f32 	%f887, %f885, %f886, %f882;
	ld.shared.f32 	%f888, [%r9+10512];
	fma.rn.f32 	%f889, %f886, %f888, %f884;
	ld.shared.f32 	%f890, [%r9+10388];
	ld.shared.f32 	%f891, [%r11+4736];
	fma.rn.f32 	%f892, %f890, %f891, %f887;
	ld.shared.f32 	%f893, [%r9+10516];
	fma.rn.f32 	%f894, %f891, %f893, %f889;
	ld.shared.f32 	%f895, [%r9+10392];
	ld.shared.f32 	%f896, [%r11+4864];
	fma.rn.f32 	%f897, %f895, %f896, %f892;
	ld.shared.f32 	%f898, [%r9+10520];
	fma.rn.f32 	%f899, %f896, %f898, %f894;
	ld.shared.f32 	%f900, [%r9+10396];
	ld.shared.f32 	%f901, [%r11+4992];
	fma.rn.f32 	%f902, %f900, %f901, %f897;
	ld.shared.f32 	%f903, [%r9+10524];
	fma.rn.f32 	%f904, %f901, %f903, %f899;
	ld.shared.f32 	%f905, [%r9+10400];
	ld.shared.f32 	%f906, [%r11+5120];
	fma.rn.f32 	%f907, %f905, %f906, %f902;
	ld.shared.f32 	%f908, [%r9+10528];
	fma.rn.f32 	%f909, %f906, %f908, %f904;
	ld.shared.f32 	%f910, [%r9+10404];
	ld.shared.f32 	%f911, [%r11+5248];
	fma.rn.f32 	%f912, %f910, %f911, %f907;
	ld.shared.f32 	%f913, [%r9+10532];
	fma.rn.f32 	%f914, %f911, %f913, %f909;
	ld.shared.f32 	%f915, [%r9+10408];
	ld.shared.f32 	%f916, [%r11+5376];
	fma.rn.f32 	%f917, %f915, %f916, %f912;
	ld.shared.f32 	%f918, [%r9+10536];
	fma.rn.f32 	%f919, %f916, %f918, %f914;
	ld.shared.f32 	%f920, [%r9+10412];
	ld.shared.f32 	%f921, [%r11+5504];
	fma.rn.f32 	%f922, %f920, %f921, %f917;
	ld.shared.f32 	%f923, [%r9+10540];
	fma.rn.f32 	%f924, %f921, %f923, %f919;
	ld.shared.f32 	%f925, [%r9+10416];
	ld.shared.f32 	%f926, [%r11+5632];
	fma.rn.f32 	%f927, %f925, %f926, %f922;
	ld.shared.f32 	%f928, [%r9+10544];
	fma.rn.f32 	%f929, %f926, %f928, %f924;
	ld.shared.f32 	%f930, [%r9+10420];
	ld.shared.f32 	%f931, [%r11+5760];
	fma.rn.f32 	%f932, %f930, %f931, %f927;
	ld.shared.f32 	%f933, [%r9+10548];
	fma.rn.f32 	%f934, %f931, %f933, %f929;
	ld.shared.f32 	%f935, [%r9+10424];
	ld.shared.f32 	%f936, [%r11+5888];
	fma.rn.f32 	%f937, %f935, %f936, %f932;
	ld.shared.f32 	%f938, [%r9+10552];
	fma.rn.f32 	%f939, %f936, %f938, %f934;
	ld.shared.f32 	%f940, [%r9+10428];
	ld.shared.f32 	%f941, [%r11+6016];
	fma.rn.f32 	%f942, %f940, %f941, %f937;
	ld.shared.f32 	%f943, [%r9+10556];
	fma.rn.f32 	%f944, %f941, %f943, %f939;
	ld.shared.f32 	%f945, [%r11+4100];
	fma.rn.f32 	%f946, %f865, %f945, %f863;
	fma.rn.f32 	%f947, %f945, %f868, %f864;
	ld.shared.f32 	%f948, [%r11+4228];
	fma.rn.f32 	%f949, %f870, %f948, %f946;
	fma.rn.f32 	%f950, %f948, %f873, %f947;
	ld.shared.f32 	%f951, [%r11+4356];
	fma.rn.f32 	%f952, %f875, %f951, %f949;
	fma.rn.f32 	%f953, %f951, %f878, %f950;
	ld.shared.f32 	%f954, [%r11+4484];
	fma.rn.f32 	%f955, %f880, %f954, %f952;
	fma.rn.f32 	%f956, %f954, %f883, %f953;
	ld.shared.f32 	%f957, [%r11+4612];
	fma.rn.f32 	%f958, %f885, %f957, %f955;
	fma.rn.f32 	%f959, %f957, %f888, %f956;
	ld.shared.f32 	%f960, [%r11+4740];
	fma.rn.f32 	%f961, %f890, %f960, %f958;
	fma.rn.f32 	%f962, %f960, %f893, %f959;
	ld.shared.f32 	%f963, [%r11+4868];
	fma.rn.f32 	%f964, %f895, %f963, %f961;
	fma.rn.f32 	%f965, %f963, %f898, %f962;
	ld.shared.f32 	%f966, [%r11+4996];
	fma.rn.f32 	%f967, %f900, %f966, %f964;
	fma.rn.f32 	%f968, %f966, %f903, %f965;
	ld.shared.f32 	%f969, [%r11+5124];
	fma.rn.f32 	%f970, %f905, %f969, %f967;
	fma.rn.f32 	%f971, %f969, %f908, %f968;
	ld.shared.f32 	%f972, [%r11+5252];
	fma.rn.f32 	%f973, %f910, %f972, %f970;
	fma.rn.f32 	%f974, %f972, %f913, %f971;
	ld.shared.f32 	%f975, [%r11+5380];
	fma.rn.f32 	%f976, %f915, %f975, %f973;
	fma.rn.f32 	%f977, %f975, %f918, %f974;
	ld.shared.f32 	%f978, [%r11+5508];
	fma.rn.f32 	%f979, %f920, %f978, %f976;
	fma.rn.f32 	%f980, %f978, %f923, %f977;
	ld.shared.f32 	%f981, [%r11+5636];
	fma.rn.f32 	%f982, %f925, %f981, %f979;
	fma.rn.f32 	%f983, %f981, %f928, %f980;
	ld.shared.f32 	%f984, [%r11+5764];
	fma.rn.f32 	%f985, %f930, %f984, %f982;
	fma.rn.f32 	%f986, %f984, %f933, %f983;
	ld.shared.f32 	%f987, [%r11+5892];
	fma.rn.f32 	%f988, %f935, %f987, %f985;
	fma.rn.f32 	%f989, %f987, %f938, %f986;
	ld.shared.f32 	%f990, [%r11+6020];
	fma.rn.f32 	%f991, %f940, %f990, %f988;
	fma.rn.f32 	%f992, %f990, %f943, %f989;
	// begin inline asm
	cp.async.wait_group 0;
	// end inline asm
	bar.sync 	0;
	ld.shared.f32 	%f993, [%r9+15552];
	ld.shared.f32 	%f994, [%r11+6144];
	fma.rn.f32 	%f995, %f993, %f994, %f942;
	ld.shared.f32 	%f996, [%r9+15680];
	fma.rn.f32 	%f997, %f994, %f996, %f944;
	ld.shared.f32 	%f998, [%r9+15556];
	ld.shared.f32 	%f999, [%r11+6272];
	fma.rn.f32 	%f1000, %f998, %f999, %f995;
	ld.shared.f32 	%f1001, [%r9+15684];
	fma.rn.f32 	%f1002, %f999, %f1001, %f997;
	ld.shared.f32 	%f1003, [%r9+15560];
	ld.shared.f32 	%f1004, [%r11+6400];
	fma.rn.f32 	%f1005, %f1003, %f1004, %f1000;
	ld.shared.f32 	%f1006, [%r9+15688];
	fma.rn.f32 	%f1007, %f1004, %f1006, %f1002;
	ld.shared.f32 	%f1008, [%r9+15564];
	ld.shared.f32 	%f1009, [%r11+6528];
	fma.rn.f32 	%f1010, %f1008, %f1009, %f1005;
	ld.shared.f32 	%f1011, [%r9+15692];
	fma.rn.f32 	%f1012, %f1009, %f1011, %f1007;
	ld.shared.f32 	%f1013, [%r9+15568];
	ld.shared.f32 	%f1014, [%r11+6656];
	fma.rn.f32 	%f1015, %f1013, %f1014, %f1010;
	ld.shared.f32 	%f1016, [%r9+15696];
	fma.rn.f32 	%f1017, %f1014, %f1016, %f1012;
	ld.shared.f32 	%f1018, [%r9+15572];
	ld.shared.f32 	%f1019, [%r11+6784];
	fma.rn.f32 	%f1020, %f1018, %f1019, %f1015;
	ld.shared.f32 	%f1021, [%r9+15700];
	fma.rn.f32 	%f1022, %f1019, %f1021, %f1017;
	ld.shared.f32 	%f1023, [%r9+15576];
	ld.shared.f32 	%f1024, [%r11+6912];
	fma.rn.f32 	%f1025, %f1023, %f1024, %f1020;
	ld.shared.f32 	%f1026, [%r9+15704];
	fma.rn.f32 	%f1027, %f1024, %f1026, %f1022;
	ld.shared.f32 	%f1028, [%r9+15580];
	ld.shared.f32 	%f1029, [%r11+7040];
	fma.rn.f32 	%f1030, %f1028, %f1029, %f1025;
	ld.shared.f32 	%f1031, [%r9+15708];
	fma.rn.f32 	%f1032, %f1029, %f1031, %f1027;
	ld.shared.f32 	%f1033, [%r9+15584];
	ld.shared.f32 	%f1034, [%r11+7168];
	fma.rn.f32 	%f1035, %f1033, %f1034, %f1030;
	ld.shared.f32 	%f1036, [%r9+15712];
	fma.rn.f32 	%f1037, %f1034, %f1036, %f1032;
	ld.shared.f32 	%f1038, [%r9+15588];
	ld.shared.f32 	%f1039, [%r11+7296];
	fma.rn.f32 	%f1040, %f1038, %f1039, %f1035;
	ld.shared.f32 	%f1041, [%r9+15716];
	fma.rn.f32 	%f1042, %f1039, %f1041, %f1037;
	ld.shared.f32 	%f1043, [%r9+15592];
	ld.shared.f32 	%f1044, [%r11+7424];
	fma.rn.f32 	%f1045, %f1043, %f1044, %f1040;
	ld.shared.f32 	%f1046, [%r9+15720];
	fma.rn.f32 	%f1047, %f1044, %f1046, %f1042;
	ld.shared.f32 	%f1048, [%r9+15596];
	ld.shared.f32 	%f1049, [%r11+7552];
	fma.rn.f32 	%f1050, %f1048, %f1049, %f1045;
	ld.shared.f32 	%f1051, [%r9+15724];
	fma.rn.f32 	%f1052, %f1049, %f1051, %f1047;
	ld.shared.f32 	%f1053, [%r9+15600];
	ld.shared.f32 	%f1054, [%r11+7680];
	fma.rn.f32 	%f1055, %f1053, %f1054, %f1050;
	ld.shared.f32 	%f1056, [%r9+15728];
	fma.rn.f32 	%f1057, %f1054, %f1056, %f1052;
	ld.shared.f32 	%f1058, [%r9+15604];
	ld.shared.f32 	%f1059, [%r11+7808];
	fma.rn.f32 	%f1060, %f1058, %f1059, %f1055;
	ld.shared.f32 	%f1061, [%r9+15732];
	fma.rn.f32 	%f1062, %f1059, %f1061, %f1057;
	ld.shared.f32 	%f1063, [%r9+15608];
	ld.shared.f32 	%f1064, [%r11+7936];
	fma.rn.f32 	%f1065, %f1063, %f1064, %f1060;
	ld.shared.f32 	%f1066, [%r9+15736];
	fma.rn.f32 	%f1067, %f1064, %f1066, %f1062;
	ld.shared.f32 	%f1068, [%r9+15612];
	ld.shared.f32 	%f1069, [%r11+8064];
	fma.rn.f32 	%f1070, %f1068, %f1069, %f1065;
	ld.shared.f32 	%f1071, [%r9+15740];
	fma.rn.f32 	%f1072, %f1069, %f1071, %f1067;
	ld.shared.f32 	%f1073, [%r11+6148];
	fma.rn.f32 	%f1074, %f993, %f1073, %f991;
	fma.rn.f32 	%f1075, %f1073, %f996, %f992;
	ld.shared.f32 	%f1076, [%r11+6276];
	fma.rn.f32 	%f1077, %f998, %f1076, %f1074;
	fma.rn.f32 	%f1078, %f1076, %f1001, %f1075;
	ld.shared.f32 	%f1079, [%r11+6404];
	fma.rn.f32 	%f1080, %f1003, %f1079, %f1077;
	fma.rn.f32 	%f1081, %f1079, %f1006, %f1078;
	ld.shared.f32 	%f1082, [%r11+6532];
	fma.rn.f32 	%f1083, %f1008, %f1082, %f1080;
	fma.rn.f32 	%f1084, %f1082, %f1011, %f1081;
	ld.shared.f32 	%f1085, [%r11+6660];
	fma.rn.f32 	%f1086, %f1013, %f1085, %f1083;
	fma.rn.f32 	%f1087, %f1085, %f1016, %f1084;
	ld.shared.f32 	%f1088, [%r11+6788];
	fma.rn.f32 	%f1089, %f1018, %f1088, %f1086;
	fma.rn.f32 	%f1090, %f1088, %f1021, %f1087;
	ld.shared.f32 	%f1091, [%r11+6916];
	fma.rn.f32 	%f1092, %f1023, %f1091, %f1089;
	fma.rn.f32 	%f1093, %f1091, %f1026, %f1090;
	ld.shared.f32 	%f1094, [%r11+7044];
	fma.rn.f32 	%f1095, %f1028, %f1094, %f1092;
	fma.rn.f32 	%f1096, %f1094, %f1031, %f1093;
	ld.shared.f32 	%f1097, [%r11+7172];
	fma.rn.f32 	%f1098, %f1033, %f1097, %f1095;
	fma.rn.f32 	%f1099, %f1097, %f1036, %f1096;
	ld.shared.f32 	%f1100, [%r11+7300];
	fma.rn.f32 	%f1101, %f1038, %f1100, %f1098;
	fma.rn.f32 	%f1102, %f1100, %f1041, %f1099;
	ld.shared.f32 	%f1103, [%r11+7428];
	fma.rn.f32 	%f1104, %f1043, %f1103, %f1101;
	fma.rn.f32 	%f1105, %f1103, %f1046, %f1102;
	ld.shared.f32 	%f1106, [%r11+7556];
	fma.rn.f32 	%f1107, %f1048, %f1106, %f1104;
	fma.rn.f32 	%f1108, %f1106, %f1051, %f1105;
	ld.shared.f32 	%f1109, [%r11+7684];
	fma.rn.f32 	%f1110, %f1053, %f1109, %f1107;
	fma.rn.f32 	%f1111, %f1109, %f1056, %f1108;
	ld.shared.f32 	%f1112, [%r11+7812];
	fma.rn.f32 	%f1113, %f1058, %f1112, %f1110;
	fma.rn.f32 	%f1114, %f1112, %f1061, %f1111;
	ld.shared.f32 	%f1115, [%r11+7940];
	fma.rn.f32 	%f1116, %f1063, %f1115, %f1113;
	fma.rn.f32 	%f1117, %f1115, %f1066, %f1114;
	ld.shared.f32 	%f1118, [%r11+8068];
	fma.rn.f32 	%f1119, %f1068, %f1118, %f1116;
	fma.rn.f32 	%f1120, %f1118, %f1071, %f1117;
	shl.b32 	%r49, %r3, 5;
	and.b32  	%r50, %r49, 224;
	or.b32  	%r51, %r50, %r10;
	mul.wide.u32 	%rd28, %r51, 4;
	add.s64 	%rd29, %rd24, %rd28;
	ld.global.nc.f32 	%f1121, [%rd29];
	add.f32 	%f1122, %f1070, %f1121;
	add.s64 	%rd30, %rd25, %rd28;
	ld.global.nc.f32 	%f1123, [%rd30];
	add.s64 	%rd31, %rd26, %rd28;
	ld.global.nc.f32 	%f1124, [%rd31];
	fma.rn.f32 	%f1125, %f1122, %f1123, %f1124;
	max.f32 	%f1126, %f1125, 0f00000000;
	mad.lo.s32 	%r52, %r8, 3584, %r4;
	add.s32 	%r53, %r51, %r52;
	mul.wide.u32 	%rd32, %r53, 4;
	add.s64 	%rd33, %rd27, %rd32;
	st.global.f32 	[%rd33], %f1126;
	add.f32 	%f1127, %f1072, %f1121;
	fma.rn.f32 	%f1128, %f1127, %f1123, %f1124;
	max.f32 	%f1129, %f1128, 0f00000000;
	st.global.f32 	[%rd33+1024], %f1129;
	ld.global.nc.f32 	%f1130, [%rd29+4];
	add.f32 	%f1131, %f1119, %f1130;
	ld.global.nc.f32 	%f1132, [%rd30+4];
	ld.global.nc.f32 	%f1133, [%rd31+4];
	fma.rn.f32 	%f1134, %f1131, %f1132, %f1133;
	max.f32 	%f1135, %f1134, 0f00000000;
	st.global.f32 	[%rd33+4], %f1135;
	add.f32 	%f1136, %f1120, %f1130;
	fma.rn.f32 	%f1137, %f1136, %f1132, %f1133;
	max.f32 	%f1138, %f1137, 0f00000000;
	st.global.f32 	[%rd33+1028], %f1138;
	ret;

}


// ===== COMPILED SASS (sm_100) =====

	.target	sm_100

	.elftype	@"ET_EXEC"


//--------------------- .note.nv.tkinfo           --------------------------
	.section	.note.nv.tkinfo,"",@"SHT_NOTE"
	.sectionflags	@"SHF_NOTE_NV_TKINFO"
	.tkinfo
        /*0018*/ 	.word	0x00000002
        /*0030*/ 	.string	""
        /*0030*/ 	.string	"ptxas"
        /*0030*/ 	.string	"Cuda compilation tools, release 13.0, V13.0.88"
        /*0030*/ 	.string	"Build cuda_13.0.r13.0/compiler.36424714_0"
        /*0030*/ 	.string	"-arch sm_100 -m 64 "



//--------------------- .note.nv.cuinfo           --------------------------
	.section	.note.nv.cuinfo,"",@"SHT_NOTE"
	.sectionflags	@"SHF_NOTE_NV_CUINFO"
        /*0018*/ 	.short	0x0002
        /*001a*/ 	.short	0x0064
        /*001c*/ 	.short	0x0082
	.zero		2


//--------------------- .nv.info                  --------------------------
	.section	.nv.info,"",@"SHT_CUDA_INFO"
	.align	4


	//----- nvinfo : EIATTR_REGCOUNT
	.align		4
        /*0000*/ 	.byte	0x04, 0x2f
        /*0002*/ 	.short	(.L_1 - .L_0)
	.align		4
.L_0:
        /*0004*/ 	.word	index@(main_kernel)
        /*0008*/ 	.word	0x00000028


	//----- nvinfo : EIATTR_FRAME_SIZE
	.align		4
.L_1:
        /*000c*/ 	.byte	0x04, 0x11
        /*000e*/ 	.short	(.L_3 - .L_2)
	.align		4
.L_2:
        /*0010*/ 	.word	index@(main_kernel)
        /*0014*/ 	.word	0x00000000


	//----- nvinfo : EIATTR_MIN_STACK_SIZE
	.align		4
.L_3:
        /*0018*/ 	.byte	0x04, 0x12
        /*001a*/ 	.short	(.L_5 - .L_4)
	.align		4
.L_4:
        /*001c*/ 	.word	index@(main_kernel)
        /*0020*/ 	.word	0x00000000
.L_5:


//--------------------- .nv.compat                --------------------------
	.section	.nv.compat,"",@"SHT_CUDA_COMPAT_INFO"
	.align	4
        /*0000*/ 	.byte	0x02, 0x09, 0x00, 0x00, 0x02, 0x02, 0x01, 0x00, 0x02, 0x05, 0x05, 0x00, 0x03, 0x07, 0x01, 0x01
        /*0010*/ 	.byte	0x02, 0x03, 0x00, 0x00, 0x02, 0x06, 0x01, 0x00, 0x04, 0x0b, 0x08, 0x00, 0x09, 0x00, 0x00, 0x00
        /*0020*/ 	.byte	0x00, 0x00, 0x00, 0x00


//--------------------- .nv.info.main_kernel      --------------------------
	.section	.nv.info.main_kernel,"",@"SHT_CUDA_INFO"
	.sectionflags	@""
	.align	4


	//----- nvinfo : EIATTR_CUDA_API_VERSION
	.align		4
        /*0000*/ 	.byte	0x04, 0x37
        /*0002*/ 	.short	(.L_7 - .L_6)
.L_6:
        /*0004*/ 	.word	0x00000082


	//----- nvinfo : EIATTR_KPARAM_INFO
	.align		4
.L_7:
        /*0008*/ 	.byte	0x04, 0x17
        /*000a*/ 	.short	(.L_9 - .L_8)
.L_8:
        /*000c*/ 	.word	0x00000000
        /*0010*/ 	.short	0x0005
        /*0012*/ 	.short	0x0028
        /*0014*/ 	.byte	0x00, 0xf5, 0x21, 0x00


	//----- nvinfo : EIATTR_KPARAM_INFO
	.align		4
.L_9:
        /*0018*/ 	.byte	0x04, 0x17
        /*001a*/ 	.short	(.L_11 - .L_10)
.L_10:
        /*001c*/ 	.word	0x00000000
        /*0020*/ 	.short	0x0004
        /*0022*/ 	.short	0x0020
        /*0024*/ 	.byte	0x00, 0xf5, 0x21, 0x00


	//----- nvinfo : EIATTR_KPARAM_INFO
	.align		4
.L_11:
        /*0028*/ 	.byte	0x04, 0x17
        /*002a*/ 	.short	(.L_13 - .L_12)
.L_12:
        /*002c*/ 	.word	0x00000000
        /*0030*/ 	.short	0x0003
        /*0032*/ 	.short	0x0018
        /*0034*/ 	.byte	0x00, 0xf5, 0x21, 0x00


	//----- nvinfo : EIATTR_KPARAM_INFO
	.align		4
.L_13:
        /*0038*/ 	.byte	0x04, 0x17
        /*003a*/ 	.short	(.L_15 - .L_14)
.L_14:
        /*003c*/ 	.word	0x00000000
        /*0040*/ 	.short	0x0002
        /*0042*/ 	.short	0x0010
        /*0044*/ 	.byte	0x00, 0xf5, 0x21, 0x00


	//----- nvinfo : EIATTR_KPARAM_INFO
	.align		4
.L_15:
        /*0048*/ 	.byte	0x04, 0x17
        /*004a*/ 	.short	(.L_17 - .L_16)
.L_16:
        /*004c*/ 	.word	0x00000000
        /*0050*/ 	.short	0x0001
        /*0052*/ 	.short	0x0008
        /*0054*/ 	.byte	0x00, 0xf5, 0x21, 0x00


	//----- nvinfo : EIATTR_KPARAM_INFO
	.align		4
.L_17:
        /*0058*/ 	.byte	0x04, 0x17
        /*005a*/ 	.short	(.L_19 - .L_18)
.L_18:
        /*005c*/ 	.word	0x00000000
        /*0060*/ 	.short	0x0000
        /*0062*/ 	.short	0x0000
        /*0064*/ 	.byte	0x00, 0xf5, 0x21, 0x00


	//----- nvinfo : EIATTR_SPARSE_MMA_MASK
	.align		4
.L_19:
        /*0068*/ 	.byte	0x03, 0x50
        /*006a*/ 	.short	0x0000


	//----- nvinfo : EIATTR_MAXREG_COUNT
	.align		4
        /*006c*/ 	.byte	0x03, 0x1b
        /*006e*/ 	.short	0x00ff


	//----- nvinfo : EIATTR_NUM_BARRIERS
	.align		4
        /*0070*/ 	.byte	0x02, 0x4c
        /*0072*/ 	.byte	0x01
	.zero		1


	//----- nvinfo : EIATTR_MERCURY_ISA_VERSION
	.align		4
        /*0074*/ 	.byte	0x03, 0x5f
        /*0076*/ 	.short	0x0101


	//----- nvinfo : EIATTR_VRC_CTA_INIT_COUNT
	.align		4
        /*0078*/ 	.byte	0x02, 0x4a
	.zero		1
	.zero		1


	//----- nvinfo : EIATTR_EXIT_INSTR_OFFSETS
	.align		4
        /*007c*/ 	.byte	0x04, 0x1c
        /*007e*/ 	.short	(.L_21 - .L_20)


	//   ....[0]....
.L_20:
        /*0080*/ 	.word	0x00003970


	//----- nvinfo : EIATTR_MAX_THREADS
	.align		4
.L_21:
        /*0084*/ 	.byte	0x04, 0x05
        /*0086*/ 	.short	(.L_23 - .L_22)
.L_22:
        /*0088*/ 	.word	0x000000e0
        /*008c*/ 	.word	0x00000001
        /*0090*/ 	.word	0x00000001


	//----- nvinfo : EIATTR_CRS_STACK_SIZE
	.align		4
.L_23:
        /*0094*/ 	.byte	0x04, 0x1e
        /*0096*/ 	.short	(.L_25 - .L_24)
.L_24:
        /*0098*/ 	.word	0x00000000


	//----- nvinfo : EIATTR_CBANK_PARAM_SIZE
	.align		4
.L_25:
        /*009c*/ 	.byte	0x03, 0x19
        /*009e*/ 	.short	0x0030


	//----- nvinfo : EIATTR_PARAM_CBANK
	.align		4
        /*00a0*/ 	.byte	0x04, 0x0a
        /*00a2*/ 	.short	(.L_27 - .L_26)
	.align		4
.L_26:
        /*00a4*/ 	.word	index@(.nv.constant0.main_kernel)
        /*00a8*/ 	.short	0x0380
        /*00aa*/ 	.short	0x0030


	//----- nvinfo : EIATTR_SW_WAR
	.align		4
.L_27:
        /*00ac*/ 	.byte	0x04, 0x36
        /*00ae*/ 	.short	(.L_29 - .L_28)
.L_28:
        /*00b0*/ 	.word	0x00000008
.L_29:


//--------------------- .nv.callgraph             --------------------------
	.section	.nv.callgraph,"",@"SHT_CUDA_CALLGRAPH"
	.align	4
	.sectionentsize	8
	.align		4
        /*0000*/ 	.word	0x00000000
	.align		4
        /*0004*/ 	.word	0xffffffff
	.align		4
        /*0008*/ 	.word	0x00000000
	.align		4
        /*000c*/ 	.word	0xfffffffe
	.align		4
        /*0010*/ 	.word	0x00000000
	.align		4
        /*0014*/ 	.word	0xfffffffd
	.align		4
        /*0018*/ 	.word	0x00000000
	.align		4
        /*001c*/ 	.word	0xfffffffc


//--------------------- .text.main_kernel         --------------------------
	.section	.text.main_kernel,"ax",@progbits
	.align	128
        .global         main_kernel
        .type           main_kernel,@function
        .size           main_kernel,(.L_x_5 - main_kernel)
        .other          main_kernel,@"STO_CUDA_ENTRY STV_DEFAULT"
main_kernel:
.text.main_kernel:
[----:B------:R-:W-:Y:S01]  /*0000*/  LDC R1, c[0x0][0x37c] ;  /* 0x0000df00ff017b82 */ /* 0x000fe20000000800 */
[----:B------:R-:W1:Y:S07]  /*0010*/  S2R R2, SR_TID.X ;  /* 0x0000000000027919 */ /* 0x000e6e0000002100 */
[----:B------:R-:W2:Y:S01]  /*0020*/  LDC.64 R4, c[0x0][0x3a0] ;  /* 0x0000e800ff047b82 */ /* 0x000ea20000000a00 */
[----:B------:R-:W3:Y:S01]  /*0030*/  LDCU.64 UR8, c[0x0][0x358] ;  /* 0x00006b00ff0877ac */ /* 0x000ee20008000a00 */
[----:B------:R-:W4:Y:S01]  /*0040*/  S2R R26, SR_CTAID.X ;  /* 0x00000000001a7919 */ /* 0x000f220000002500 */
[----:B-1----:R-:W-:-:S02]  /*0050*/  ISETP.GT.U32.AND P1, PT, R2, 0x63, PT ;  /* 0x000000630200780c */ /* 0x002fc40003f24070 */
[----:B------:R-:W-:Y:S02]  /*0060*/  PRMT R6, R2, 0x9910, RZ ;  /* 0x0000991002067816 */ /* 0x000fe400000000ff */
[----:B----4-:R-:W-:-:S03]  /*0070*/  SHF.L.U32 R7, R26, 0x6, RZ ;  /* 0x000000061a077819 */ /* 0x010fc600000006ff */
[----:B------:R-:W-:Y:S01]  /*0080*/  IMAD R6, R6, 0xab, RZ ;  /* 0x000000ab06067824 */ /* 0x000fe200078e02ff */
[----:B------:R-:W-:-:S04]  /*0090*/  LOP3.LUT R13, R7, 0x7ffffe00, RZ, 0xc0, !PT ;  /* 0x7ffffe00070d7812 */ /* 0x000fc800078ec0ff */
[----:B------:R-:W-:Y:S02]  /*00a0*/  LOP3.LUT R8, R6, 0xffff, RZ, 0xc0, !PT ;  /* 0x0000ffff06087812 */ /* 0x000fe400078ec0ff */
[----:B------:R-:W-:Y:S02]  /*00b0*/  @!P1 LEA.HI R3, R2, 0x2, RZ, 0x1e ;  /* 0x0000000202039811 */ /* 0x000fe400078ff0ff */
[----:B------:R-:W-:Y:S02]  /*00c0*/  SHF.R.U32.HI R7, RZ, 0xb, R8 ;  /* 0x0000000bff077819 */ /* 0x000fe40000011608 */
[----:B------:R-:W-:Y:S02]  /*00d0*/  @!P1 PRMT R0, R3, 0x9910, RZ ;  /* 0x0000991003009816 */ /* 0x000fe400000000ff */
[----:B------:R-:W-:-:S03]  /*00e0*/  LOP3.LUT R11, R7, 0xffff, RZ, 0xc0, !PT ;  /* 0x0000ffff070b7812 */ /* 0x000fc600078ec0ff */
[----:B------:R-:W-:-:S05]  /*00f0*/  @!P1 IMAD R0, R0, 0x56, RZ ;  /* 0x0000005600009824 */ /* 0x000fca00078e02ff */
[----:B------:R-:W-:-:S04]  /*0100*/  @!P1 LOP3.LUT R0, R0, 0xffff, RZ, 0xc0, !PT ;  /* 0x0000ffff00009812 */ /* 0x000fc800078ec0ff */
[----:B------:R-:W-:-:S04]  /*0110*/  @!P1 SHF.R.U32.HI R0, RZ, 0x8, R0 ;  /* 0x00000008ff009819 */ /* 0x000fc80000011600 */
[----:B------:R-:W-:Y:S02]  /*0120*/  @!P1 PRMT R10, R0, 0x9910, RZ ;  /* 0x00009910000a9816 */ /* 0x000fe400000000ff */
[----:B------:R-:W-:Y:S02]  /*0130*/  @!P1 IADD3 R0, PT, PT, R2, 0xe0, RZ ;  /* 0x000000e002009810 */ /* 0x000fe40007ffe0ff */
[----:B------:R-:W-:Y:S02]  /*0140*/  @!P1 LEA R6, R10, R10, 0x1 ;  /* 0x0000000a0a069211 */ /* 0x000fe400078e08ff */
[----:B------:R-:W-:Y:S02]  /*0150*/  @!P1 LOP3.LUT R9, R0, 0xffff, RZ, 0xc0, !PT ;  /* 0x0000ffff00099812 */ /* 0x000fe400078ec0ff */
[----:B------:R-:W-:Y:S02]  /*0160*/  @!P1 IADD3 R8, PT, PT, RZ, -R6, RZ ;  /* 0x80000006ff089210 */ /* 0x000fe40007ffe0ff */
[----:B------:R-:W-:Y:S01]  /*0170*/  SHF.L.U32 R0, R2, 0x2, RZ ;  /* 0x0000000202007819 */ /* 0x000fe200000006ff */
[----:B------:R-:W-:Y:S01]  /*0180*/  @!P1 IMAD R9, R9, 0x1556, RZ ;  /* 0x0000155609099824 */ /* 0x000fe200078e02ff */
[----:B------:R-:W-:-:S02]  /*0190*/  @!P1 PRMT R8, R8, 0x7710, RZ ;  /* 0x0000771008089816 */ /* 0x000fc400000000ff */
[----:B------:R-:W-:Y:S02]  /*01a0*/  LEA R6, R7, R2, 0x2 ;  /* 0x0000000207067211 */ /* 0x000fe400078e10ff */
[----:B------:R-:W-:Y:S02]  /*01b0*/  LOP3.LUT R12, R13, 0xc, R0, 0xf8, !PT ;  /* 0x0000000c0d0c7812 */ /* 0x000fe400078ef800 */
[----:B------:R-:W-:Y:S02]  /*01c0*/  @!P1 SHF.R.U32.HI R9, RZ, 0x10, R9 ;  /* 0x00000010ff099819 */ /* 0x000fe40000011609 */
[----:B------:R-:W-:Y:S01]  /*01d0*/  @!P1 IADD3 R7, PT, PT, R3, R8, RZ ;  /* 0x0000000803079210 */ /* 0x000fe20007ffe0ff */
[--C-:B------:R-:W-:Y:S01]  /*01e0*/  IMAD R3, R11, 0xe00, R12.reuse ;  /* 0x00000e000b037824 */ /* 0x100fe200078e020c */
[----:B------:R-:W-:Y:S01]  /*01f0*/  SHF.L.U32 R6, R6, 0x5, RZ ;  /* 0x0000000506067819 */ /* 0x000fe200000006ff */
[----:B------:R-:W-:Y:S01]  /*0200*/  @!P1 IMAD R8, R9, 0xe00, R12 ;  /* 0x00000e0009089824 */ /* 0x000fe200078e020c */
[----:B------:R-:W-:-:S02]  /*0210*/  @!P1 LOP3.LUT R7, R7, 0xff, RZ, 0xc0, !PT ;  /* 0x000000ff07079812 */ /* 0x000fc400078ec0ff */
[----:B------:R-:W-:Y:S02]  /*0220*/  LOP3.LUT R6, R6, 0x180, RZ, 0xc0, !PT ;  /* 0x0000018006067812 */ /* 0x000fe400078ec0ff */
[----:B------:R-:W-:Y:S02]  /*0230*/  @!P1 LEA R7, R7, R8, 0x7 ;  /* 0x0000000807079211 */ /* 0x000fe400078e38ff */
[----:B------:R-:W-:-:S03]  /*0240*/  IADD3 R3, PT, PT, R6, R3, RZ ;  /* 0x0000000306037210 */ /* 0x000fc60007ffe0ff */
[----:B--2---:R-:W-:-:S04]  /*0250*/  @!P1 IMAD.WIDE.U32 R8, R7, 0x4, R4 ;  /* 0x0000000407089825 */ /* 0x004fc800078e0004 */
[----:B------:R-:W-:Y:S02]  /*0260*/  IMAD.WIDE.U32 R36, R3, 0x4, R4 ;  /* 0x0000000403247825 */ /* 0x000fe400078e0004 */
[----:B---3--:R-:W2:Y:S04]  /*0270*/  @!P1 LDG.E.128.CONSTANT R8, desc[UR8][R8.64] ;  /* 0x0000000808089981 */ /* 0x008ea8000c1e9d00 */
[----:B------:R-:W3:Y:S01]  /*0280*/  LDG.E.128.CONSTANT R4, desc[UR8][R36.64] ;  /* 0x0000000824047981 */ /* 0x000ee2000c1e9d00 */
[----:B------:R-:W1:Y:S01]  /*0290*/  S2UR UR5, SR_CgaCtaId ;  /* 0x00000000000579c3 */ /* 0x000e620000008800 */
[----:B------:R-:W-:Y:S02]  /*02a0*/  UMOV UR4, 0x400 ;  /* 0x0000040000047882 */ /* 0x000fe40000000000 */
[----:B-1----:R-:W-:-:S06]  /*02b0*/  ULEA UR6, UR5, UR4, 0x18 ;  /* 0x0000000405067291 */ /* 0x002fcc000f8ec0ff */
[C---:B------:R-:W-:Y:S01]  /*02c0*/  LEA R25, R2.reuse, UR6, 0x4 ;  /* 0x0000000602197c11 */ /* 0x040fe2000f8e20ff */
[----:B------:R-:W-:Y:S01]  /*02d0*/  UIADD3 UR4, UPT, UPT, UR4, 0x5100, URZ ;  /* 0x0000510004047890 */ /* 0x000fe2000fffe0ff */
[----:B------:R-:W-:Y:S03]  /*02e0*/  BSSY.RECONVERGENT B0, `(.L_x_0) ;  /* 0x0000015000007945 */ /* 0x000fe60003800200 */
[----:B------:R-:W-:Y:S01]  /*02f0*/  ULEA UR4, UR5, UR4, 0x18 ;  /* 0x0000000405047291 */ /* 0x000fe2000f8ec0ff */
[----:B------:R-:W-:Y:S05]  /*0300*/  BSSY.RELIABLE B1, `(.L_x_1) ;  /* 0x0000009000017945 */ /* 0x000fea0003800100 */
[----:B------:R-:W-:Y:S01]  /*0310*/  LEA R24, R2, UR4, 0x4 ;  /* 0x0000000402187c11 */ /* 0x000fe2000f8e20ff */
[----:B--2---:R1:W-:Y:S04]  /*0320*/  @!P1 STS.128 [R25+0xe00], R8 ;  /* 0x000e000819009388 */ /* 0x0043e80000000c00 */
[----:B---3--:R1:W-:Y:S01]  /*0330*/  STS.128 [R25], R4 ;  /* 0x0000000419007388 */ /* 0x0083e20000000c00 */
[----:B------:R-:W-:Y:S05]  /*0340*/  @!P1 BRA `(.L_x_2) ;  /* 0x0000000000109947 */ /* 0x000fea0003800000 */
[----:B------:R-:W-:Y:S02]  /*0350*/  ISETP.GT.U32.AND P2, PT, R2, 0x7f, PT ;  /* 0x0000007f0200780c */ /* 0x000fe40003f44070 */
[----:B------:R-:W-:-:S11]  /*0360*/  PLOP3.LUT P0, PT, PT, PT, PT, 0x8, 0x80 ;  /* 0x000000000080781c */ /* 0x000fd60003f0e170 */
[----:B------:R-:W-:Y:S05]  /*0370*/  @P2 BREAK.RELIABLE B1 ;  /* 0x0000000000012942 */ /* 0x000fea0003800100 */
[----:B------:R-:W-:Y:S05]  /*0380*/  @P2 BRA `(.L_x_3) ;  /* 0x0000000000282947 */ /* 0x000fea0003800000 */
.L_x_2:
[----:B------:R-:W-:Y:S05]  /*0390*/  BSYNC.RELIABLE B1 ;  /* 0x0000000000017941 */ /* 0x000fea0003800100 */
.L_x_1:
[----:B-1----:R-:W1:Y:S01]  /*03a0*/  LDC.64 R4, c[0x0][0x3a8] ;  /* 0x0000ea00ff047b82 */ /* 0x002e620000000a00 */
[----:B------:R-:W-:Y:S02]  /*03b0*/  LOP3.LUT R3, R26, 0x7, RZ, 0xc0, !PT ;  /* 0x000000071a037812 */ /* 0x000fe400078ec0ff */
[----:B------:R-:W-:Y:S02]  /*03c0*/  LOP3.LUT R6, R0, 0x1c, RZ, 0xc0, !PT ;  /* 0x0000001c00067812 */ /* 0x000fe400078ec0ff */
[----:B------:R-:W-:-:S04]  /*03d0*/  LOP3.LUT R3, R3, 0xf8, R2, 0xf8, !PT ;  /* 0x000000f803037812 */ /* 0x000fc800078ef802 */
[----:B------:R-:W-:-:S05]  /*03e0*/  LEA R3, R3, R6, 0x5 ;  /* 0x0000000603037211 */ /* 0x000fca00078e28ff */
[----:B-1----:R-:W-:-:S06]  /*03f0*/  IMAD.WIDE.U32 R4, R3, 0x4, R4 ;  /* 0x0000000403047825 */ /* 0x002fcc00078e0004 */
[----:B------:R-:W2:Y:S01]  /*0400*/  LDG.E.128.CONSTANT R4, desc[UR8][R4.64] ;  /* 0x0000000804047981 */ /* 0x000ea2000c1e9d00 */
[----:B------:R-:W-:-:S03]  /*0410*/  PLOP3.LUT P0, PT, PT, PT, PT, 0x80, 0x8 ;  /* 0x000000000008781c */ /* 0x000fc60003f0f070 */
[----:B--2---:R2:W-:Y:S10]  /*0420*/  STS.128 [R24], R4 ;  /* 0x0000000418007388 */ /* 0x0045f40000000c00 */
.L_x_3:
[----:B------:R-:W-:Y:S05]  /*0430*/  BSYNC.RECONVERGENT B0 ;  /* 0x0000000000007941 */ /* 0x000fea0003800200 */
.L_x_0:
[----:B------:R-:W-:Y:S05]  /*0440*/  WARPSYNC.ALL ;  /* 0x0000000000007948 */ /* 0x000fea0003800000 */
[C---:B------:R-:W-:Y:S01]  /*0450*/  SHF.L.U32 R27, R2.reuse, 0x3, RZ ;  /* 0x00000003021b7819 */ /* 0x040fe200000006ff */
[----:B------:R-:W-:Y:S01]  /*0460*/  HFMA2 R13, -RZ, RZ, 0, 0 ;  /* 0x00000000ff0d7431 */ /* 0x000fe200000001ff */
[----:B-12---:R-:W-:Y:S01]  /*0470*/  LEA.HI R4, R2, 0x2, RZ, 0x1e ;  /* 0x0000000202047811 */ /* 0x006fe200078ff0ff */
[----:B------:R-:W1:Y:S01]  /*0480*/  LDC.64 R32, c[0x0][0x3a8] ;  /* 0x0000ea00ff207b82 */ /* 0x000e620000000a00 */
[----:B------:R-:W2:Y:S01]  /*0490*/  LDCU.64 UR10, c[0x0][0x3a0] ;  /* 0x00007400ff0a77ac */ /* 0x000ea20008000a00 */
[----:B------:R-:W-:Y:S01]  /*04a0*/  LOP3.LUT R0, R0, 0x1c, RZ, 0xc0, !PT ;  /* 0x0000001c00007812 */ /* 0x000fe200078ec0ff */
[----:B------:R-:W0:Y:S01]  /*04b0*/  LDGDEPBAR ;  /* 0x00000000000079af */ /* 0x000e220000000000 */
[----:B------:R-:W-:-:S03]  /*04c0*/  PRMT R3, R4, 0x9910, RZ ;  /* 0x0000991004037816 */ /* 0x000fc600000000ff */
[----:B------:R-:W3:Y:S02]  /*04d0*/  LDG.E.128.CONSTANT R16, desc[UR8][R36.64+0xc0] ;  /* 0x0000c00824107981 */ /* 0x000ee4000c1e9d00 */
[----:B------:R-:W-:-:S05]  /*04e0*/  IMAD R3, R3, 0x56, RZ ;  /* 0x0000005603037824 */ /* 0x000fca00078e02ff */
[----:B------:R-:W-:-:S04]  /*04f0*/  LOP3.LUT R3, R3, 0xffff, RZ, 0xc0, !PT ;  /* 0x0000ffff03037812 */ /* 0x000fc800078ec0ff */
[----:B------:R-:W-:-:S04]  /*0500*/  SHF.R.U32.HI R3, RZ, 0x8, R3 ;  /* 0x00000008ff037819 */ /* 0x000fc80000011603 */
[----:B------:R-:W-:Y:S02]  /*0510*/  PRMT R5, R3, 0x9910, RZ ;  /* 0x0000991003057816 */ /* 0x000fe400000000ff */
[----:B------:R-:W-:Y:S02]  /*0520*/  IADD3 R3, PT, PT, R2, 0xe0, RZ ;  /* 0x000000e002037810 */ /* 0x000fe40007ffe0ff */
[----:B------:R-:W-:Y:S02]  /*0530*/  LEA R5, R5, R5, 0x1 ;  /* 0x0000000505057211 */ /* 0x000fe400078e08ff */
[----:B------:R-:W-:Y:S02]  /*0540*/  LOP3.LUT R3, R3, 0xffff, RZ, 0xc0, !PT ;  /* 0x0000ffff03037812 */ /* 0x000fe400078ec0ff */
[----:B------:R-:W-:-:S03]  /*0550*/  IADD3 R5, PT, PT, RZ, -R5, RZ ;  /* 0x80000005ff057210 */ /* 0x000fc60007ffe0ff */
[----:B------:R-:W-:Y:S01]  /*0560*/  IMAD R3, R3, 0x1556, RZ ;  /* 0x0000155603037824 */ /* 0x000fe200078e02ff */
[----:B------:R-:W-:-:S04]  /*0570*/  PRMT R5, R5, 0x7710, RZ ;  /* 0x0000771005057816 */ /* 0x000fc800000000ff */
[----:B------:R-:W-:Y:S02]  /*0580*/  SHF.R.U32.HI R3, RZ, 0x10, R3 ;  /* 0x00000010ff037819 */ /* 0x000fe40000011603 */
[----:B------:R-:W-:-:S03]  /*0590*/  IADD3 R5, PT, PT, R4, R5, RZ ;  /* 0x0000000504057210 */ /* 0x000fc60007ffe0ff */
[----:B------:R-:W-:Y:S01]  /*05a0*/  IMAD.WIDE.U32 R12, R3, 0xe00, R12 ;  /* 0x00000e00030c7825 */ /* 0x000fe200078e000c */
[----:B------:R-:W-:Y:S02]  /*05b0*/  LOP3.LUT R3, R5, 0xff, RZ, 0xc0, !PT ;  /* 0x000000ff05037812 */ /* 0x000fe400078ec0ff */
[----:B------:R-:W-:-:S03]  /*05c0*/  LOP3.LUT R5, R26, 0x7, RZ, 0xc0, !PT ;  /* 0x000000071a057812 */ /* 0x000fc600078ec0ff */
[----:B------:R-:W-:Y:S01]  /*05d0*/  IMAD.WIDE.U32 R12, R3, 0x80, R12 ;  /* 0x00000080030c7825 */ /* 0x000fe200078e000c */
[----:B------:R-:W-:Y:S02]  /*05e0*/  LOP3.LUT R5, R5, 0xf8, R2, 0xf8, !PT ;  /* 0x000000f805057812 */ /* 0x000fe400078ef802 */
[C---:B--2---:R-:W-:Y:S02]  /*05f0*/  LEA R34, P2, R12.reuse, UR10, 0x2 ;  /* 0x0000000a0c227c11 */ /* 0x044fe4000f8410ff */
[----:B------:R-:W-:Y:S02]  /*0600*/  LEA R5, R5, R0, 0x5 ;  /* 0x0000000005057211 */ /* 0x000fe400078e28ff */
[----:B------:R-:W-:-:S03]  /*0610*/  LEA.HI.X R35, R12, UR11, R13, 0x2, P2 ;  /* 0x0000000b0c237c11 */ /* 0x000fc600090f140d */
[----:B-1----:R-:W-:Y:S02]  /*0620*/  IMAD.WIDE.U32 R32, R5, 0x4, R32 ;  /* 0x0000000405207825 */ /* 0x002fe400078e0020 */
[----:B------:R-:W2:Y:S04]  /*0630*/  LDG.E.128.CONSTANT R4, desc[UR8][R36.64+0x40] ;  /* 0x0000400824047981 */ /* 0x000ea8000c1e9d00 */
[----:B------:R-:W4:Y:S04]  /*0640*/  @!P1 LDG.E.128.CONSTANT R8, desc[UR8][R34.64+0x40] ;  /* 0x0000400822089981 */ /* 0x000f28000c1e9d00 */
[----:B------:R-:W5:Y:S04]  /*0650*/  @P0 LDG.E.128.CONSTANT R12, desc[UR8][R32.64+0x4000] ;  /* 0x00400008200c0981 */ /* 0x000f68000c1e9d00 */
[----:B------:R-:W3:Y:S04]  /*0660*/  @!P1 LDG.E.128.CONSTANT R20, desc[UR8][R34.64+0xc0] ;  /* 0x0000c00822149981 */ /* 0x000ee8000c1e9d00 */
[----:B------:R-:W3:Y:S04]  /*0670*/  @P0 LDG.E.128.CONSTANT R28, desc[UR8][R32.64+0xc000] ;  /* 0x00c00008201c0981 */ /* 0x000ee8000c1e9d00 */
[----:B--2---:R1:W-:Y:S04]  /*0680*/  STS.128 [R25+0x1440], R4 ;  /* 0x0014400419007388 */ /* 0x0043e80000000c00 */
[----:B----4-:R2:W-:Y:S04]  /*0690*/  @!P1 STS.128 [R25+0x2240], R8 ;  /* 0x0022400819009388 */ /* 0x0105e80000000c00 */
[----:B-----5:R4:W-:Y:S04]  /*06a0*/  @P0 STS.128 [R24+0x800], R12 ;  /* 0x0008000c18000388 */ /* 0x0209e80000000c00 */
[----:B------:R-:W0:Y:S04]  /*06b0*/  LDGDEPBAR ;  /* 0x00000000000079af */ /* 0x000e280000000000 */
[----:B-1----:R-:W5:Y:S04]  /*06c0*/  LDG.E.128.CONSTANT R4, desc[UR8][R36.64+0x80] ;  /* 0x0000800824047981 */ /* 0x002f68000c1e9d00 */
[----:B--2---:R-:W2:Y:S04]  /*06d0*/  @!P1 LDG.E.128.CONSTANT R8, desc[UR8][R34.64+0x80] ;  /* 0x0000800822089981 */ /* 0x004ea8000c1e9d00 */
[----:B----4-:R-:W4:Y:S01]  /*06e0*/  @P0 LDG.E.128.CONSTANT R12, desc[UR8][R32.64+0x8000] ;  /* 0x00800008200c0981 */ /* 0x010f22000c1e9d00 */
[----:B------:R-:W-:-:S02]  /*06f0*/  SHF.R.U32.HI R0, RZ, 0x4, R2 ;  /* 0x00000004ff007819 */ /* 0x000fc40000011602 */
[----:B------:R-:W-:Y:S02]  /*0700*/  MOV R3, UR6 ;  /* 0x0000000600037c02 */ /* 0x000fe40008000f00 */
[----:B------:R-:W-:Y:S01]  /*0710*/  LOP3.LUT R27, R27, 0x78, RZ, 0xc0, !PT ;  /* 0x000000781b1b7812 */ /* 0x000fe200078ec0ff */
[----:B-----5:R-:W-:Y:S04]  /*0720*/  STS.128 [R25+0x2880], R4 ;  /* 0x0028800419007388 */ /* 0x020fe80000000c00 */
[----:B--2---:R-:W-:Y:S04]  /*0730*/  @!P1 STS.128 [R25+0x3680], R8 ;  /* 0x0036800819009388 */ /* 0x004fe80000000c00 */
[----:B----4-:R-:W-:Y:S04]  /*0740*/  @P0 STS.128 [R24+0x1000], R12 ;  /* 0x0010000c18000388 */ /* 0x010fe80000000c00 */
[----:B------:R-:W0:Y:S04]  /*0750*/  LDGDEPBAR ;  /* 0x00000000000079af */ /* 0x000e280000000000 */
[----:B---3--:R1:W-:Y:S04]  /*0760*/  STS.128 [R25+0x3cc0], R16 ;  /* 0x003cc01019007388 */ /* 0x0083e80000000c00 */
[----:B------:R-:W-:Y:S04]  /*0770*/  @!P1 STS.128 [R25+0x4ac0], R20 ;  /* 0x004ac01419009388 */ /* 0x000fe80000000c00 */
[----:B------:R-:W-:Y:S04]  /*0780*/  @P0 STS.128 [R24+0x1800], R28 ;  /* 0x0018001c18000388 */ /* 0x000fe80000000c00 */
[----:B------:R-:W0:Y:S01]  /*0790*/  LDGDEPBAR ;  /* 0x00000000000079af */ /* 0x000e220000000000 */
[----:B-1----:R-:W-:Y:S01]  /*07a0*/  IMAD R18, R0, 0x180, R3 ;  /* 0x0000018000127824 */ /* 0x002fe200078e0203 */
[----:B------:R-:W-:-:S04]  /*07b0*/  DEPBAR.LE SB0, 0x3 ;  /* 0x000080c00000791a */ /* 0x000fc80000000000 */
[----:B------:R-:W-:Y:S06]  /*07c0*/  BAR.SYNC.DEFER_BLOCKING 0x0 ;  /* 0x0000000000007b1d */ /* 0x000fec0000010000 */
[----:B------:R-:W-:Y:S04]  /*07d0*/  LDS.64 R12, [R27+UR4] ;  /* 0x000000041b0c7984 */ /* 0x000fe80008000a00 */
[----:B------:R-:W1:Y:S04]  /*07e0*/  LDS.128 R4, [R18] ;  /* 0x0000000012047984 */ /* 0x000e680000000c00 */
[----:B------:R-:W2:Y:S04]  /*07f0*/  LDS.64 R2, [R27+UR4+0x80] ;  /* 0x000080041b027984 */ /* 0x000ea80008000a00 */
[----:B------:R-:W3:Y:S01]  /*0800*/  LDS.128 R8, [R18+0x80] ;  /* 0x0000800012087984 */ /* 0x000ee20000000c00 */
[C---:B-1----:R-:W-:Y:S01]  /*0810*/  FFMA R15, R4.reuse, R12, RZ ;  /* 0x0000000c040f7223 */ /* 0x042fe200000000ff */
[----:B------:R-:W-:-:S03]  /*0820*/  FFMA R4, R4, R13, RZ ;  /* 0x0000000d04047223 */ /* 0x000fc600000000ff */
[----:B--2---:R-:W-:Y:S01]  /*0830*/  FFMA R15, R2, R5, R15 ;  /* 0x00000005020f7223 */ /* 0x004fe2000000000f */
[----:B------:R-:W-:Y:S02]  /*0840*/  FFMA R17, R5, R3, R4 ;  /* 0x0000000305117223 */ /* 0x000fe40000000004 */
[----:B------:R-:W1:Y:S01]  /*0850*/  LDS.64 R4, [R27+UR4+0x100] ;  /* 0x000100041b047984 */ /* 0x000e620008000a00 */
[----:B---3--:R-:W-:Y:S01]  /*0860*/  FFMA R19, R12, R8, RZ ;  /* 0x000000080c137223 */ /* 0x008fe200000000ff */
[----:B------:R-:W-:Y:S02]  /*0870*/  FFMA R8, R8, R13, RZ ;  /* 0x0000000d08087223 */ /* 0x000fe400000000ff */
[----:B------:R-:W2:Y:S01]  /*0880*/  LDS.64 R12, [R27+UR4+0x180] ;  /* 0x000180041b0c7984 */ /* 0x000ea20008000a00 */
[----:B------:R-:W-:Y:S01]  /*0890*/  FFMA R19, R2, R9, R19 ;  /* 0x0000000902137223 */ /* 0x000fe20000000013 */
[----:B------:R-:W-:Y:S01]  /*08a0*/  FFMA R3, R9, R3, R8 ;  /* 0x0000000309037223 */ /* 0x000fe20000000008 */
[----:B-1----:R-:W-:-:S02]  /*08b0*/  FFMA R15, R4, R6, R15 ;  /* 0x00000006040f7223 */ /* 0x002fc4000000000f */
[----:B------:R-:W-:Y:S01]  /*08c0*/  FFMA R4, R4, R10, R19 ;  /* 0x0000000a04047223 */ /* 0x000fe20000000013 */
[----:B------:R-:W-:Y:S01]  /*08d0*/  FFMA R6, R6, R5, R17 ;  /* 0x0000000506067223 */ /* 0x000fe20000000011 */
[C---:B--2---:R-:W-:Y:S02]  /*08e0*/  FFMA R17, R12.reuse, R7, R15 ;  /* 0x000000070c117223 */ /* 0x044fe4000000000f */
[----:B------:R-:W-:Y:S01]  /*08f0*/  FFMA R15, R12, R11, R4 ;  /* 0x0000000b0c0f7223 */ /* 0x000fe20000000004 */
[----:B------:R-:W-:Y:S01]  /*0900*/  FFMA R10, R10, R5, R3 ;  /* 0x000000050a0a7223 */ /* 0x000fe20000000003 */
[-C--:B------:R-:W-:Y:S01]  /*0910*/  FFMA R12, R7, R13.reuse, R6 ;  /* 0x0000000d070c7223 */ /* 0x080fe20000000006 */
[----:B------:R-:W-:Y:S04]  /*0920*/  LDS.64 R2, [R27+UR4+0x200] ;  /* 0x000200041b027984 */ /* 0x000fe80008000a00 */
[----:B------:R-:W1:Y:S01]  /*0930*/  LDS.128 R4, [R18+0x10] ;  /* 0x0000100012047984 */ /* 0x000e620000000c00 */
[----:B------:R-:W-:-:S03]  /*0940*/  FFMA R19, R11, R13, R10 ;  /* 0x0000000d0b137223 */ /* 0x000fc6000000000a */
[----:B------:R-:W2:Y:S01]  /*0950*/  LDS.128 R8, [R18+0x90] ;  /* 0x0000900012087984 */ /* 0x000ea20000000c00 */
[C---:B-1----:R-:W-:Y:S01]  /*0960*/  FFMA R17, R4.reuse, R2, R17 ;  /* 0x0000000204117223 */ /* 0x042fe20000000011 */
[----:B------:R-:W-:Y:S02]  /*0970*/  FFMA R4, R4, R3, R12 ;  /* 0x0000000304047223 */ /* 0x000fe4000000000c */
[----:B------:R-:W1:Y:S01]  /*0980*/  LDS.64 R12, [R27+UR4+0x280] ;  /* 0x000280041b0c7984 */ /* 0x000e620008000a00 */
[----:B--2---:R-:W-:-:S03]  /*0990*/  FFMA R2, R2, R8, R15 ;  /* 0x0000000802027223 */ /* 0x004fc6000000000f */
[----:B------:R-:W2:Y:S01]  /*09a0*/  LDS.64 R14, [R27+UR4+0x300] ;  /* 0x000300041b0e7984 */ /* 0x000ea20008000a00 */
[----:B------:R-:W-:Y:S01]  /*09b0*/  FFMA R8, R8, R3, R19 ;  /* 0x0000000308087223 */ /* 0x000fe20000000013 */
[C---:B-1----:R-:W-:Y:S02]  /*09c0*/  FFMA R19, R12.reuse, R9, R2 ;  /* 0x000000090c137223 */ /* 0x042fe40000000002 */
[----:B------:R-:W1:Y:S01]  /*09d0*/  LDS.64 R2, [R27+UR4+0x380] ;  /* 0x000380041b027984 */ /* 0x000e620008000a00 */
[----:B------:R-:W-:Y:S01]  /*09e0*/  FFMA R17, R12, R5, R17 ;  /* 0x000000050c117223 */ /* 0x000fe20000000011 */
[-C--:B------:R-:W-:Y:S01]  /*09f0*/  FFMA R5, R5, R13.reuse, R4 ;  /* 0x0000000d05057223 */ /* 0x080fe20000000004 */
[----:B------:R-:W-:Y:S02]  /*0a00*/  FFMA R9, R9, R13, R8 ;  /* 0x0000000d09097223 */ /* 0x000fe40000000008 */
[C---:B--2---:R-:W-:Y:S01]  /*0a10*/  FFMA R17, R14.reuse, R6, R17 ;  /* 0x000000060e117223 */ /* 0x044fe20000000011 */
[----:B------:R-:W-:Y:S01]  /*0a20*/  FFMA R14, R14, R10, R19 ;  /* 0x0000000a0e0e7223 */ /* 0x000fe20000000013 */
[-C--:B------:R-:W-:Y:S01]  /*0a30*/  FFMA R6, R6, R15.reuse, R5 ;  /* 0x0000000f06067223 */ /* 0x080fe20000000005 */
[----:B------:R-:W-:Y:S01]  /*0a40*/  FFMA R10, R10, R15, R9 ;  /* 0x0000000f0a0a7223 */ /* 0x000fe20000000009 */
[----:B------:R-:W-:Y:S01]  /*0a50*/  LDS.64 R12, [R27+UR4+0x400] ;  /* 0x000400041b0c7984 */ /* 0x000fe20008000a00 */
[C---:B-1----:R-:W-:Y:S01]  /*0a60*/  FFMA R17, R2.reuse, R7, R17 ;  /* 0x0000000702117223 */ /* 0x042fe20000000011 */
[----:B------:R-:W-:Y:S01]  /*0a70*/  FFMA R15, R2, R11, R14 ;  /* 0x0000000b020f7223 */ /* 0x000fe2000000000e */
[----:B------:R-:W-:-:S02]  /*0a80*/  FFMA R2, R7, R3, R6 ;  /* 0x0000000307027223 */ /* 0x000fc40000000006 */
[----:B------:R-:W1:Y:S01]  /*0a90*/  LDS.128 R4, [R18+0x20] ;  /* 0x0000200012047984 */ /* 0x000e620000000c00 */
[----:B------:R-:W-:-:S03]  /*0aa0*/  FFMA R19, R11, R3, R10 ;  /* 0x000000030b137223 */ /* 0x000fc6000000000a */
[----:B------:R-:W2:Y:S01]  /*0ab0*/  LDS.128 R8, [R18+0xa0] ;  /* 0x0000a00012087984 */ /* 0x000ea20000000c00 */
[C---:B-1----:R-:W-:Y:S01]  /*0ac0*/  FFMA R17, R4.reuse, R12, R17 ;  /* 0x0000000c04117223 */ /* 0x042fe20000000011 */
[-C--:B------:R-:W-:Y:S02]  /*0ad0*/  FFMA R4, R4, R13.reuse, R2 ;  /* 0x0000000d04047223 */ /* 0x080fe40000000002 */
[----:B------:R-:W1:Y:S01]  /*0ae0*/  LDS.64 R2, [R27+UR4+0x480] ;  /* 0x000480041b027984 */ /* 0x000e620008000a00 */
[----:B--2---:R-:W-:Y:S01]  /*0af0*/  FFMA R12, R12, R8, R15 ;  /* 0x000000080c0c7223 */ /* 0x004fe2000000000f */
[----:B------:R-:W-:-:S03]  /*0b00*/  FFMA R8, R8, R13, R19 ;  /* 0x0000000d08087223 */ /* 0x000fc60000000013 */
[C---:B-1----:R-:W-:Y:S02]  /*0b10*/  FFMA R19, R2.reuse, R9, R12 ;  /* 0x0000000902137223 */ /* 0x042fe4000000000c */
[----:B------:R-:W2:Y:S01]  /*0b20*/  LDG.E.128.CONSTANT R12, desc[UR8][R36.64+0x100] ;  /* 0x00010008240c7981 */ /* 0x000ea2000c1e9d00 */
[----:B------:R-:W-:Y:S01]  /*0b30*/  FFMA R17, R2, R5, R17 ;  /* 0x0000000502117223 */ /* 0x000fe20000000011 */
[-C--:B------:R-:W-:Y:S01]  /*0b40*/  FFMA R5, R5, R3.reuse, R4 ;  /* 0x0000000305057223 */ /* 0x080fe20000000004 */
[----:B------:R-:W-:Y:S02]  /*0b50*/  FFMA R9, R9, R3, R8 ;  /* 0x0000000309097223 */ /* 0x000fe40000000008 */
[----:B------:R-:W1:Y:S02]  /*0b60*/  LDS.64 R2, [R27+UR4+0x500] ;  /* 0x000500041b027984 */ /* 0x000e640008000a00 */
[----:B-1----:R-:W-:Y:S01]  /*0b70*/  FFMA R17, R2, R6, R17 ;  /* 0x0000000602117223 */ /* 0x002fe20000000011 */
[----:B------:R-:W-:-:S02]  /*0b80*/  FFMA R6, R6, R3, R5 ;  /* 0x0000000306067223 */ /* 0x000fc40000000005 */
[----:B------:R-:W1:Y:S01]  /*0b90*/  LDS.64 R4, [R27+UR4+0x580] ;  /* 0x000580041b047984 */ /* 0x000e620008000a00 */
[----:B------:R-:W-:Y:S01]  /*0ba0*/  FFMA R2, R2, R10, R19 ;  /* 0x0000000a02027223 */ /* 0x000fe20000000013 */
[----:B------:R-:W-:-:S03]  /*0bb0*/  FFMA R10, R10, R3, R9 ;  /* 0x000000030a0a7223 */ /* 0x000fc60000000009 */
[C---:B-1----:R-:W-:Y:S01]  /*0bc0*/  FFMA R19, R4.reuse, R11, R2 ;  /* 0x0000000b04137223 */ /* 0x042fe20000000002 */
[----:B------:R-:W-:Y:S01]  /*0bd0*/  FFMA R21, R11, R5, R10 ;  /* 0x000000050b157223 */ /* 0x000fe2000000000a */
[----:B------:R-:W-:Y:S04]  /*0be0*/  LDS.64 R2, [R27+UR4+0x600] ;  /* 0x000600041b027984 */ /* 0x000fe80008000a00 */
[----:B------:R-:W1:Y:S01]  /*0bf0*/  LDS.128 R8, [R18+0x30] ;  /* 0x0000300012087984 */ /* 0x000e620000000c00 */
[----:B------:R-:W-:Y:S01]  /*0c00*/  FFMA R17, R4, R7, R17 ;  /* 0x0000000704117223 */ /* 0x000fe20000000011 */
[----:B------:R-:W-:-:S03]  /*0c10*/  FFMA R4, R7, R5, R6 ;  /* 0x0000000507047223 */ /* 0x000fc60000000006 */
[C---:B-1----:R-:W-:Y:S02]  /*0c20*/  FFMA R5, R8.reuse, R2, R17 ;  /* 0x0000000208057223 */ /* 0x042fe40000000011 */
[----:B------:R-:W1:Y:S01]  /*0c30*/  LDS.64 R16, [R27+UR4+0x680] ;  /* 0x000680041b107984 */ /* 0x000e620008000a00 */
[----:B------:R-:W-:Y:S01]  /*0c40*/  FFMA R4, R8, R3, R4 ;  /* 0x0000000308047223 */ /* 0x000fe20000000004 */
[----:B-1----:R-:W-:-:S03]  /*0c50*/  FFMA R20, R16, R9, R5 ;  /* 0x0000000910147223 */ /* 0x002fc60000000005 */
[----:B------:R-:W-:Y:S02]  /*0c60*/  FFMA R9, R9, R17, R4 ;  /* 0x0000001109097223 */ /* 0x000fe40000000004 */
[----:B------:R-:W1:Y:S02]  /*0c70*/  LDS.128 R4, [R18+0xb0] ;  /* 0x0000b00012047984 */ /* 0x000e640000000c00 */
[----:B-1----:R-:W-:Y:S01]  /*0c80*/  FFMA R19, R2, R4, R19 ;  /* 0x0000000402137223 */ /* 0x002fe20000000013 */
[----:B------:R-:W-:Y:S02]  /*0c90*/  FFMA R8, R4, R3, R21 ;  /* 0x0000000304087223 */ /* 0x000fe40000000015 */
[----:B------:R-:W-:Y:S01]  /*0ca0*/  LDS.64 R2, [R27+UR4+0x780] ;  /* 0x000780041b027984 */ /* 0x000fe20008000a00 */
[----:B------:R-:W-:Y:S01]  /*0cb0*/  FFMA R19, R16, R5, R19 ;  /* 0x0000000510137223 */ /* 0x000fe20000000013 */
[----:B------:R-:W-:Y:S02]  /*0cc0*/  FFMA R8, R5, R17, R8 ;  /* 0x0000001105087223 */ /* 0x000fe40000000008 */
[----:B------:R-:W1:Y:S01]  /*0cd0*/  LDS.64 R4, [R27+UR4+0x700] ;  /* 0x000700041b047984 */ /* 0x000e620008000a00 */
[----:B------:R-:W-:Y:S01]  /*0ce0*/  BAR.SYNC.DEFER_BLOCKING 0x0 ;  /* 0x0000000000007b1d */ /* 0x000fe20000010000 */
[C---:B-1----:R-:W-:Y:S01]  /*0cf0*/  FFMA R20, R4.reuse, R10, R20 ;  /* 0x0000000a04147223 */ /* 0x042fe20000000014 */
[----:B------:R-:W-:-:S04]  /*0d00*/  FFMA R4, R4, R6, R19 ;  /* 0x0000000604047223 */ /* 0x000fc80000000013 */
[----:B------:R-:W3:Y:S04]  /*0d10*/  @P0 LDG.E.128.CONSTANT R16, desc[UR8][R32.64+0x10000] ;  /* 0x0100000820100981 */ /* 0x000ee8000c1e9d00 */
[----:B--2---:R1:W-:Y:S04]  /*0d20*/  STS.128 [R25], R12 ;  /* 0x0000000c19007388 */ /* 0x0043e80000000c00 */
[----:B-1----:R-:W2:Y:S01]  /*0d30*/  @!P1 LDG.E.128.CONSTANT R12, desc[UR8][R34.64+0x100] ;  /* 0x00010008220c9981 */ /* 0x002ea2000c1e9d00 */
[----:B------:R-:W1:Y:S01]  /*0d40*/  S2R R22, SR_CgaCtaId ;  /* 0x0000000000167919 */ /* 0x000e620000008800 */
[----:B------:R-:W-:Y:S01]  /*0d50*/  MOV R21, 0x400 ;  /* 0x0000040000157802 */ /* 0x000fe20000000f00 */
[-C--:B------:R-:W-:Y:S01]  /*0d60*/  FFMA R10, R10, R5.reuse, R9 ;  /* 0x000000050a0a7223 */ /* 0x080fe20000000009 */
[----:B------:R-:W-:-:S03]  /*0d70*/  FFMA R6, R6, R5, R8 ;  /* 0x0000000506067223 */ /* 0x000fc60000000008 */
[----:B------:R-:W-:Y:S01]  /*0d80*/  FFMA R10, R11, R3, R10 ;  /* 0x000000030b0a7223 */ /* 0x000fe2000000000a */
[----:B-1----:R-:W-:-:S05]  /*0d90*/  LEA R21, R22, R21, 0x18 ;  /* 0x0000001516157211 */ /* 0x002fca00078ec0ff */
[----:B------:R-:W-:Y:S01]  /*0da0*/  IMAD R0, R0, 0x180, R21 ;  /* 0x0000018000007824 */ /* 0x000fe200078e0215 */
[----:B--2---:R-:W-:Y:S04]  /*0db0*/  @!P1 STS.128 [R25+0xe00], R12 ;  /* 0x000e000c19009388 */ /* 0x004fe80000000c00 */
[----:B---3--:R1:W-:Y:S04]  /*0dc0*/  @P0 STS.128 [R24], R16 ;  /* 0x0000001018000388 */ /* 0x0083e80000000c00 */
[----:B------:R-:W0:Y:S01]  /*0dd0*/  LDGDEPBAR ;  /* 0x00000000000079af */ /* 0x000e220000000000 */
[----:B------:R-:W-:-:S04]  /*0de0*/  DEPBAR.LE SB0, 0x3 ;  /* 0x000080c00000791a */ /* 0x000fc80000000000 */
[----:B------:R-:W-:Y:S01]  /*0df0*/  BAR.SYNC.DEFER_BLOCKING 0x0 ;  /* 0x0000000000007b1d */ /* 0x000fe20000010000 */
[C---:B-1----:R-:W-:Y:S01]  /*0e00*/  FFMA R19, R2.reuse, R11, R20 ;  /* 0x0000000b02137223 */ /* 0x042fe20000000014 */
[----:B------:R-:W-:Y:S01]  /*0e10*/  FFMA R17, R2, R7, R4 ;  /* 0x0000000702117223 */ /* 0x000fe20000000004 */
[----:B------:R-:W-:-:S03]  /*0e20*/  FFMA R11, R7, R3, R6 ;  /* 0x00000003070b7223 */ /* 0x000fc60000000006 */
[----:B------:R-:W-:Y:S04]  /*0e30*/  LDS.64 R8, [R27+UR4+0x800] ;  /* 0x000800041b087984 */ /* 0x000fe80008000a00 */
[----:B------:R-:W1:Y:S04]  /*0e40*/  LDS.128 R12, [R0+0x1440] ;  /* 0x00144000000c7984 */ /* 0x000e680000000c00 */
[----:B------:R-:W2:Y:S04]  /*0e50*/  LDS.128 R4, [R0+0x14c0] ;  /* 0x0014c00000047984 */ /* 0x000ea80000000c00 */
[----:B------:R-:W3:Y:S01]  /*0e60*/  LDS.64 R2, [R27+UR4+0x880] ;  /* 0x000880041b027984 */ /* 0x000ee20008000a00 */
[C---:B-1----:R-:W-:Y:S01]  /*0e70*/  FFMA R19, R12.reuse, R8, R19 ;  /* 0x000000080c137223 */ /* 0x042fe20000000013 */
[-C--:B------:R-:W-:Y:S01]  /*0e80*/  FFMA R12, R12, R9.reuse, R10 ;  /* 0x000000090c0c7223 */ /* 0x080fe2000000000a */
[----:B--2---:R-:W-:Y:S01]  /*0e90*/  FFMA R10, R8, R4, R17 ;  /* 0x00000004080a7223 */ /* 0x004fe20000000011 */
[----:B------:R-:W-:-:S02]  /*0ea0*/  FFMA R4, R4, R9, R11 ;  /* 0x0000000904047223 */ /* 0x000fc4000000000b */
[----:B------:R-:W1:Y:S01]  /*0eb0*/  LDS.64 R8, [R27+UR4+0x900] ;  /* 0x000900041b087984 */ /* 0x000e620008000a00 */
[----:B---3--:R-:W-:Y:S01]  /*0ec0*/  FFMA R11, R13, R3, R12 ;  /* 0x000000030d0b7223 */ /* 0x008fe2000000000c */
[C---:B------:R-:W-:Y:S01]  /*0ed0*/  FFMA R17, R2.reuse, R5, R10 ;  /* 0x0000000502117223 */ /* 0x040fe2000000000a */
[----:B------:R-:W-:Y:S01]  /*0ee0*/  FFMA R3, R5, R3, R4 ;  /* 0x0000000305037223 */ /* 0x000fe20000000004 */
[----:B------:R-:W-:Y:S01]  /*0ef0*/  FFMA R19, R2, R13, R19 ;  /* 0x0000000d02137223 */ /* 0x000fe20000000013 */
[----:B------:R-:W2:Y:S03]  /*0f00*/  LDS.64 R4, [R27+UR4+0x980] ;  /* 0x000980041b047984 */ /* 0x000ea60008000a00 */
[C---:B-1----:R-:W-:Y:S01]  /*0f10*/  FFMA R13, R8.reuse, R14, R19 ;  /* 0x0000000e080d7223 */ /* 0x042fe20000000013 */
[----:B------:R-:W-:Y:S01]  /*0f20*/  FFMA R12, R8, R6, R17 ;  /* 0x00000006080c7223 */ /* 0x000fe20000000011 */
[-C--:B------:R-:W-:Y:S01]  /*0f30*/  FFMA R14, R14, R9.reuse, R11 ;  /* 0x000000090e0e7223 */ /* 0x080fe2000000000b */
[----:B------:R-:W-:-:S02]  /*0f40*/  FFMA R6, R6, R9, R3 ;  /* 0x0000000906067223 */ /* 0x000fc40000000003 */
[----:B------:R-:W-:Y:S04]  /*0f50*/  LDS.64 R2, [R27+UR4+0xa00] ;  /* 0x000a00041b027984 */ /* 0x000fe80008000a00 */
[----:B------:R-:W1:Y:S01]  /*0f60*/  LDS.128 R8, [R0+0x1450] ;  /* 0x0014500000087984 */ /* 0x000e620000000c00 */
[C---:B--2---:R-:W-:Y:S01]  /*0f70*/  FFMA R13, R4.reuse, R15, R13 ;  /* 0x0000000f040d7223 */ /* 0x044fe2000000000d */
[----:B------:R-:W-:Y:S01]  /*0f80*/  FFMA R17, R4, R7, R12 ;  /* 0x0000000704117223 */ /* 0x000fe2000000000c */
[-C--:B------:R-:W-:Y:S01]  /*0f90*/  FFMA R14, R15, R5.reuse, R14 ;  /* 0x000000050f0e7223 */ /* 0x080fe2000000000e */
[----:B------:R-:W-:Y:S02]  /*0fa0*/  FFMA R19, R7, R5, R6 ;  /* 0x0000000507137223 */ /* 0x000fe40000000006 */
[----:B------:R-:W2:Y:S01]  /*0fb0*/  LDS.128 R4, [R0+0x14d0] ;  /* 0x0014d00000047984 */ /* 0x000ea20000000c00 */
[----:B-1----:R-:W-:-:S03]  /*0fc0*/  FFMA R15, R8, R2, R13 ;  /* 0x00000002080f7223 */ /* 0x002fc6000000000d */
[----:B------:R-:W1:Y:S01]  /*0fd0*/  LDS.64 R12, [R27+UR4+0xa80] ;  /* 0x000a80041b0c7984 */ /* 0x000e620008000a00 */
[-C--:B------:R-:W-:Y:S01]  /*0fe0*/  FFMA R8, R8, R3.reuse, R14 ;  /* 0x0000000308087223 */ /* 0x080fe2000000000e */
[----:B--2---:R-:W-:Y:S01]  /*0ff0*/  FFMA R14, R2, R4, R17 ;  /* 0x00000004020e7223 */ /* 0x004fe20000000011 */
[----:B------:R-:W-:Y:S02]  /*1000*/  FFMA R4, R4, R3, R19 ;  /* 0x0000000304047223 */ /* 0x000fe40000000013 */
[----:B------:R-:W2:Y:S01]  /*1010*/  LDS.64 R2, [R27+UR4+0xb00] ;  /* 0x000b00041b027984 */ /* 0x000ea20008000a00 */
[C---:B-1----:R-:W-:Y:S01]  /*1020*/  FFMA R17, R12.reuse, R9, R15 ;  /* 0x000000090c117223 */ /* 0x042fe2000000000f */
[----:B------:R-:W-:Y:S02]  /*1030*/  FFMA R19, R12, R5, R14 ;  /* 0x000000050c137223 */ /* 0x000fe4000000000e */
[----:B------:R-:W1:Y:S01]  /*1040*/  LDS.64 R14, [R27+UR4+0xb80] ;  /* 0x000b80041b0e7984 */ /* 0x000e620008000a00 */
[-C--:B------:R-:W-:Y:S01]  /*1050*/  FFMA R9, R9, R13.reuse, R8 ;  /* 0x0000000d09097223 */ /* 0x080fe20000000008 */
[----:B------:R-:W-:Y:S01]  /*1060*/  FFMA R5, R5, R13, R4 ;  /* 0x0000000d05057223 */ /* 0x000fe20000000004 */
[C---:B--2---:R-:W-:Y:S01]  /*1070*/  FFMA R17, R2.reuse, R10, R17 ;  /* 0x0000000a02117223 */ /* 0x044fe20000000011 */
[----:B------:R-:W-:Y:S01]  /*1080*/  FFMA R2, R2, R6, R19 ;  /* 0x0000000602027223 */ /* 0x000fe20000000013 */
[-C--:B------:R-:W-:Y:S01]  /*1090*/  FFMA R10, R10, R3.reuse, R9 ;  /* 0x000000030a0a7223 */ /* 0x080fe20000000009 */
[----:B------:R-:W-:Y:S01]  /*10a0*/  FFMA R6, R6, R3, R5 ;  /* 0x0000000306067223 */ /* 0x000fe20000000005 */
[----:B------:R-:W-:Y:S01]  /*10b0*/  LDS.64 R12, [R27+UR4+0xc00] ;  /* 0x000c00041b0c7984 */ /* 0x000fe20008000a00 */
[C---:B-1----:R-:W-:Y:S01]  /*10c0*/  FFMA R3, R14.reuse, R11, R17 ;  /* 0x0000000b0e037223 */ /* 0x042fe20000000011 */
[----:B------:R-:W-:Y:S01]  /*10d0*/  FFMA R19, R14, R7, R2 ;  /* 0x000000070e137223 */ /* 0x000fe20000000002 */
[-C--:B------:R-:W-:Y:S01]  /*10e0*/  FFMA R14, R11, R15.reuse, R10 ;  /* 0x0000000f0b0e7223 */ /* 0x080fe2000000000a */
[----:B------:R-:W-:Y:S01]  /*10f0*/  FFMA R15, R7, R15, R6 ;  /* 0x0000000f070f7223 */ /* 0x000fe20000000006 */
[----:B------:R-:W-:Y:S04]  /*1100*/  LDS.128 R8, [R0+0x14e0] ;  /* 0x0014e00000087984 */ /* 0x000fe80000000c00 */
[----:B------:R-:W1:Y:S02]  /*1110*/  LDS.128 R4, [R0+0x1460] ;  /* 0x0014600000047984 */ /* 0x000e640000000c00 */
[----:B-1----:R-:W-:-:S02]  /*1120*/  FFMA R17, R4, R12, R3 ;  /* 0x0000000c04117223 */ /* 0x002fc40000000003 */
[----:B------:R-:W1:Y:S01]  /*1130*/  LDS.64 R2, [R27+UR4+0xc80] ;  /* 0x000c80041b027984 */ /* 0x000e620008000a00 */
[----:B------:R-:W-:Y:S01]  /*1140*/  FFMA R12, R12, R8, R19 ;  /* 0x000000080c0c7223 */ /* 0x000fe20000000013 */
[-C--:B------:R-:W-:Y:S01]  /*1150*/  FFMA R4, R4, R13.reuse, R14 ;  /* 0x0000000d04047223 */ /* 0x080fe2000000000e */
[----:B------:R-:W-:Y:S02]  /*1160*/  FFMA R8, R8, R13, R15 ;  /* 0x0000000d08087223 */ /* 0x000fe4000000000f */
[C---:B-1----:R-:W-:Y:S02]  /*1170*/  FFMA R19, R2.reuse, R9, R12 ;  /* 0x0000000902137223 */ /* 0x042fe4000000000c */
[----:B------:R-:W2:Y:S01]  /*1180*/  LDG.E.128.CONSTANT R12, desc[UR8][R36.64+0x140] ;  /* 0x00014008240c7981 */ /* 0x000ea2000c1e9d00 */
[----:B------:R-:W-:Y:S01]  /*1190*/  FFMA R17, R2, R5, R17 ;  /* 0x0000000502117223 */ /* 0x000fe20000000011 */
[-C--:B------:R-:W-:Y:S01]  /*11a0*/  FFMA R5, R5, R3.reuse, R4 ;  /* 0x0000000305057223 */ /* 0x080fe20000000004 */
[----:B------:R-:W-:-:S02]  /*11b0*/  FFMA R9, R9, R3, R8 ;  /* 0x0000000309097223 */ /* 0x000fc40000000008 */
[----:B------:R-:W1:Y:S02]  /*11c0*/  LDS.64 R2, [R27+UR4+0xd00] ;  /* 0x000d00041b027984 */ /* 0x000e640008000a00 */
[C---:B-1----:R-:W-:Y:S02]  /*11d0*/  FFMA R21, R2.reuse, R6, R17 ;  /* 0x0000000602157223 */ /* 0x042fe40000000011 */
[----:B------:R-:W1:Y:S01]  /*11e0*/  LDS.64 R16, [R27+UR4+0xd80] ;  /* 0x000d80041b107984 */ /* 0x000e620008000a00 */
[----:B------:R-:W-:Y:S01]  /*11f0*/  FFMA R2, R2, R10, R19 ;  /* 0x0000000a02027223 */ /* 0x000fe20000000013 */
[-C--:B------:R-:W-:Y:S01]  /*1200*/  FFMA R6, R6, R3.reuse, R5 ;  /* 0x0000000306067223 */ /* 0x080fe20000000005 */
[----:B------:R-:W-:Y:S01]  /*1210*/  FFMA R10, R10, R3, R9 ;  /* 0x000000030a0a7223 */ /* 0x000fe20000000009 */
[C---:B-1----:R-:W-:Y:S02]  /*1220*/  FFMA R5, R16.reuse, R7, R21 ;  /* 0x0000000710057223 */ /* 0x042fe40000000015 */
[----:B------:R-:W-:Y:S01]  /*1230*/  FFMA R6, R7, R17, R6 ;  /* 0x0000001107067223 */ /* 0x000fe20000000006 */
[----:B------:R-:W-:Y:S01]  /*1240*/  FFMA R16, R16, R11, R2 ;  /* 0x0000000b10107223 */ /* 0x000fe20000000002 */
[----:B------:R-:W-:Y:S01]  /*1250*/  FFMA R17, R11, R17, R10 ;  /* 0x000000110b117223 */ /* 0x000fe2000000000a */
[----:B------:R-:W-:Y:S04]  /*1260*/  LDS.64 R2, [R27+UR4+0xe00] ;  /* 0x000e00041b027984 */ /* 0x000fe80008000a00 */
[----:B------:R-:W1:Y:S02]  /*1270*/  LDS.128 R8, [R0+0x1470] ;  /* 0x0014700000087984 */ /* 0x000e640000000c00 */
[C---:B-1----:R-:W-:Y:S01]  /*1280*/  FFMA R20, R8.reuse, R2, R5 ;  /* 0x0000000208147223 */ /* 0x042fe20000000005 */
[----:B------:R-:W-:-:S02]  /*1290*/  FFMA R8, R8, R3, R6 ;  /* 0x0000000308087223 */ /* 0x000fc40000000006 */
[----:B------:R-:W1:Y:S02]  /*12a0*/  LDS.128 R4, [R0+0x14f0] ;  /* 0x0014f00000047984 */ /* 0x000e640000000c00 */
[----:B-1----:R-:W-:Y:S01]  /*12b0*/  FFMA R16, R2, R4, R16 ;  /* 0x0000000402107223 */ /* 0x002fe20000000010 */
[----:B------:R-:W-:Y:S02]  /*12c0*/  FFMA R4, R4, R3, R17 ;  /* 0x0000000304047223 */ /* 0x000fe40000000011 */
[----:B------:R-:W1:Y:S02]  /*12d0*/  LDS.64 R2, [R27+UR4+0xe80] ;  /* 0x000e80041b027984 */ /* 0x000e640008000a00 */
[C---:B-1----:R-:W-:Y:S01]  /*12e0*/  FFMA R20, R2.reuse, R9, R20 ;  /* 0x0000000902147223 */ /* 0x042fe20000000014 */
[----:B------:R-:W-:Y:S01]  /*12f0*/  FFMA R9, R9, R3, R8 ;  /* 0x0000000309097223 */ /* 0x000fe20000000008 */
[----:B------:R-:W-:Y:S01]  /*1300*/  FFMA R2, R2, R5, R16 ;  /* 0x0000000502027223 */ /* 0x000fe20000000010 */
[----:B------:R-:W-:Y:S01]  /*1310*/  FFMA R8, R5, R3, R4 ;  /* 0x0000000305087223 */ /* 0x000fe20000000004 */
[----:B------:R-:W3:Y:S04]  /*1320*/  @P0 LDG.E.128.CONSTANT R16, desc[UR8][R32.64+0x14000] ;  /* 0x0140000820100981 */ /* 0x000ee8000c1e9d00 */
[----:B------:R-:W1:Y:S02]  /*1330*/  LDS.64 R4, [R27+UR4+0xf00] ;  /* 0x000f00041b047984 */ /* 0x000e640008000a00 */
[C---:B-1----:R-:W-:Y:S01]  /*1340*/  FFMA R20, R4.reuse, R10, R20 ;  /* 0x0000000a04147223 */ /* 0x042fe20000000014 */
[----:B------:R-:W-:-:S02]  /*1350*/  FFMA R4, R4, R6, R2 ;  /* 0x0000000604047223 */ /* 0x000fc40000000002 */
[----:B------:R-:W1:Y:S01]  /*1360*/  LDS.64 R2, [R27+UR4+0xf80] ;  /* 0x000f80041b027984 */ /* 0x000e620008000a00 */
[----:B------:R-:W-:Y:S06]  /*1370*/  BAR.SYNC.DEFER_BLOCKING 0x0 ;  /* 0x0000000000007b1d */ /* 0x000fec0000010000 */
[----:B--2---:R2:W-:Y:S04]  /*1380*/  STS.128 [R25+0x1440], R12 ;  /* 0x0014400c19007388 */ /* 0x0045e80000000c00 */
[----:B--2---:R-:W2:Y:S01]  /*1390*/  @!P1 LDG.E.128.CONSTANT R12, desc[UR8][R34.64+0x140] ;  /* 0x00014008220c9981 */ /* 0x004ea2000c1e9d00 */
[-C--:B------:R-:W-:Y:S01]  /*13a0*/  FFMA R10, R10, R5.reuse, R9 ;  /* 0x000000050a0a7223 */ /* 0x080fe20000000009 */
[----:B------:R-:W-:Y:S01]  /*13b0*/  FFMA R6, R6, R5, R8 ;  /* 0x0000000506067223 */ /* 0x000fe20000000008 */
[C---:B-1----:R-:W-:Y:S01]  /*13c0*/  FFMA R23, R2.reuse, R11, R20 ;  /* 0x0000000b02177223 */ /* 0x042fe20000000014 */
[----:B------:R-:W-:Y:S01]  /*13d0*/  FFMA R21, R2, R7, R4 ;  /* 0x0000000702157223 */ /* 0x000fe20000000004 */
[-C--:B------:R-:W-:Y:S01]  /*13e0*/  FFMA R10, R11, R3.reuse, R10 ;  /* 0x000000030b0a7223 */ /* 0x080fe2000000000a */
[----:B------:R-:W-:Y:S01]  /*13f0*/  FFMA R11, R7, R3, R6 ;  /* 0x00000003070b7223 */ /* 0x000fe20000000006 */
[----:B--2---:R-:W-:Y:S04]  /*1400*/  @!P1 STS.128 [R25+0x2240], R12 ;  /* 0x0022400c19009388 */ /* 0x004fe80000000c00 */
[----:B---3--:R-:W-:Y:S04]  /*1410*/  @P0 STS.128 [R24+0x800], R16 ;  /* 0x0008001018000388 */ /* 0x008fe80000000c00 */
[----:B------:R-:W0:Y:S01]  /*1420*/  LDGDEPBAR ;  /* 0x00000000000079af */ /* 0x000e220000000000 */
[----:B------:R-:W-:-:S04]  /*1430*/  DEPBAR.LE SB0, 0x3 ;  /* 0x000080c00000791a */ /* 0x000fc80000000000 */
[----:B------:R-:W-:Y:S06]  /*1440*/  BAR.SYNC.DEFER_BLOCKING 0x0 ;  /* 0x0000000000007b1d */ /* 0x000fec0000010000 */
[----:B------:R-:W-:Y:S04]  /*1450*/  LDS.64 R8, [R27+UR4+0x1000] ;  /* 0x001000041b087984 */ /* 0x000fe80008000a00 */
[----:B------:R-:W1:Y:S04]  /*1460*/  LDS.128 R12, [R0+0x2880] ;  /* 0x00288000000c7984 */ /* 0x000e680000000c00 */
[----:B------:R-:W2:Y:S04]  /*1470*/  LDS.128 R4, [R0+0x2900] ;  /* 0x0029000000047984 */ /* 0x000ea80000000c00 */
[----:B------:R-:W3:Y:S01]  /*1480*/  LDS.64 R2, [R27+UR4+0x1080] ;  /* 0x001080041b027984 */ /* 0x000ee20008000a00 */
[C---:B-1----:R-:W-:Y:S01]  /*1490*/  FFMA R23, R12.reuse, R8, R23 ;  /* 0x000000080c177223 */ /* 0x042fe20000000017 */
[-C--:B------:R-:W-:Y:S01]  /*14a0*/  FFMA R12, R12, R9.reuse, R10 ;  /* 0x000000090c0c7223 */ /* 0x080fe2000000000a */
[----:B--2---:R-:W-:Y:S01]  /*14b0*/  FFMA R10, R8, R4, R21 ;  /* 0x00000004080a7223 */ /* 0x004fe20000000015 */
[----:B------:R-:W-:Y:S01]  /*14c0*/  FFMA R4, R4, R9, R11 ;  /* 0x0000000904047223 */ /* 0x000fe2000000000b */
[----:B------:R-:W-:Y:S04]  /*14d0*/  LDS.64 R20, [R27+UR4+0x1580] ;  /* 0x001580041b147984 */ /* 0x000fe80008000a00 */
        /* <DEDUP_REMOVED lines=50> */
[C---:B-1----:R-:W-:Y:S01]  /*1800*/  FFMA R17, R2.reuse, R6, R17 ;  /* 0x0000000602117223 */ /* 0x042fe20000000011 */
[----:B------:R-:W-:Y:S01]  /*1810*/  FFMA R2, R2, R10, R19 ;  /* 0x0000000a02027223 */ /* 0x000fe20000000013 */
[-C--:B------:R-:W-:Y:S01]  /*1820*/  FFMA R6, R6, R3.reuse, R5 ;  /* 0x0000000306067223 */ /* 0x080fe20000000005 */
[----:B------:R-:W-:Y:S01]  /*1830*/  FFMA R10, R10, R3, R9 ;  /* 0x000000030a0a7223 */ /* 0x000fe20000000009 */
[C---:B------:R-:W-:Y:S01]  /*1840*/  FFMA R5, R20.reuse, R7, R17 ;  /* 0x0000000714057223 */ /* 0x040fe20000000011 */
[----:B------:R-:W-:Y:S01]  /*1850*/  FFMA R17, R20, R11, R2 ;  /* 0x0000000b14117223 */ /* 0x000fe20000000002 */
[-C--:B------:R-:W-:Y:S01]  /*1860*/  FFMA R6, R7, R21.reuse, R6 ;  /* 0x0000001507067223 */ /* 0x080fe20000000006 */
        /* <DEDUP_REMOVED lines=11> */
[-C--:B------:R-:W-:Y:S01]  /*1920*/  FFMA R21, R5, R3.reuse, R21 ;  /* 0x0000000305157223 */ /* 0x080fe20000000015 */
[----:B------:R-:W-:Y:S01]  /*1930*/  FFMA R20, R9, R3, R20 ;  /* 0x0000000309147223 */ /* 0x000fe20000000014 */
[----:B------:R-:W1:Y:S04]  /*1940*/  LDS.64 R4, [R27+UR4+0x1700] ;  /* 0x001700041b047984 */ /* 0x000e680008000a00 */
[----:B------:R-:W3:Y:S01]  /*1950*/  @P0 LDG.E.128.CONSTANT R16, desc[UR8][R32.64+0x18000] ;  /* 0x0180000820100981 */ /* 0x000ee2000c1e9d00 */
[----:B-1----:R-:W-:-:S03]  /*1960*/  FFMA R9, R4, R6, R2 ;  /* 0x0000000604097223 */ /* 0x002fc60000000002 */
[----:B------:R-:W1:Y:S01]  /*1970*/  LDS.64 R2, [R27+UR4+0x1780] ;  /* 0x001780041b027984 */ /* 0x000e620008000a00 */
[----:B------:R-:W-:Y:S06]  /*1980*/  BAR.SYNC.DEFER_BLOCKING 0x0 ;  /* 0x0000000000007b1d */ /* 0x000fec0000010000 */
[----:B--2---:R2:W-:Y:S04]  /*1990*/  STS.128 [R25+0x2880], R12 ;  /* 0x0028800c19007388 */ /* 0x0045e80000000c00 */
[----:B--2---:R-:W2:Y:S01]  /*19a0*/  @!P1 LDG.E.128.CONSTANT R12, desc[UR8][R34.64+0x180] ;  /* 0x00018008220c9981 */ /* 0x004ea2000c1e9d00 */
[----:B------:R-:W-:Y:S01]  /*19b0*/  FFMA R8, R4, R10, R8 ;  /* 0x0000000a04087223 */ /* 0x000fe20000000008 */
        /* <DEDUP_REMOVED lines=20> */
[----:B---3--:R-:W-:-:S03]  /*1b00*/  FFMA R17, R6, R9, R2 ;  /* 0x0000000906117223 */ /* 0x008fc60000000002 */
[----:B------:R-:W2:Y:S01]  /*1b10*/  LDS.64 R2, [R27+UR4+0x1980] ;  /* 0x001980041b027984 */ /* 0x000ea20008000a00 */
[----:B------:R-:W-:Y:S01]  /*1b20*/  FFMA R19, R6, R13, R23 ;  /* 0x0000000d06137223 */ /* 0x000fe20000000017 */
[-C--:B------:R-:W-:Y:S01]  /*1b30*/  FFMA R13, R13, R7.reuse, R12 ;  /* 0x000000070d0d7223 */ /* 0x080fe2000000000c */
[----:B------:R-:W-:Y:S01]  /*1b40*/  FFMA R7, R9, R7, R8 ;  /* 0x0000000709077223 */ /* 0x000fe20000000008 */
[----:B------:R-:W3:Y:S01]  /*1b50*/  LDG.E.128.CONSTANT R20, desc[UR8][R36.64+0x1c0] ;  /* 0x0001c00824147981 */ /* 0x000ee2000c1e9d00 */
[C---:B-1----:R-:W-:Y:S01]  /*1b60*/  FFMA R19, R4.reuse, R14, R19 ;  /* 0x0000000e04137223 */ /* 0x042fe20000000013 */
[----:B------:R-:W-:Y:S01]  /*1b70*/  FFMA R8, R4, R10, R17 ;  /* 0x0000000a04087223 */ /* 0x000fe20000000011 */
[-C--:B------:R-:W-:Y:S01]  /*1b80*/  FFMA R14, R14, R5.reuse, R13 ;  /* 0x000000050e0e7223 */ /* 0x080fe2000000000d */
[----:B------:R-:W-:Y:S01]  /*1b90*/  FFMA R10, R10, R5, R7 ;  /* 0x000000050a0a7223 */ /* 0x000fe20000000007 */
[----:B------:R-:W-:Y:S01]  /*1ba0*/  LDS.64 R12, [R27+UR4+0x1a00] ;  /* 0x001a00041b0c7984 */ /* 0x000fe20008000a00 */
[C---:B--2---:R-:W-:Y:S01]  /*1bb0*/  FFMA R19, R2.reuse, R15, R19 ;  /* 0x0000000f02137223 */ /* 0x044fe20000000013 */
[----:B------:R-:W-:Y:S01]  /*1bc0*/  FFMA R14, R15, R3, R14 ;  /* 0x000000030f0e7223 */ /* 0x000fe2000000000e */
[----:B------:R-:W-:Y:S01]  /*1bd0*/  FFMA R17, R2, R11, R8 ;  /* 0x0000000b02117223 */ /* 0x000fe20000000008 */
[----:B------:R-:W1:Y:S01]  /*1be0*/  LDS.128 R4, [R0+0x3cd0] ;  /* 0x003cd00000047984 */ /* 0x000e620000000c00 */
[----:B------:R-:W-:-:S03]  /*1bf0*/  FFMA R15, R11, R3, R10 ;  /* 0x000000030b0f7223 */ /* 0x000fc6000000000a */
[----:B------:R-:W2:Y:S04]  /*1c00*/  LDS.128 R8, [R0+0x3d50] ;  /* 0x003d500000087984 */ /* 0x000ea80000000c00 */
[----:B------:R-:W4:Y:S01]  /*1c10*/  LDS.64 R2, [R27+UR4+0x1a80] ;  /* 0x001a80041b027984 */ /* 0x000f220008000a00 */
[C---:B-1----:R-:W-:Y:S01]  /*1c20*/  FFMA R19, R4.reuse, R12, R19 ;  /* 0x0000000c04137223 */ /* 0x042fe20000000013 */
[-C--:B------:R-:W-:Y:S01]  /*1c30*/  FFMA R4, R4, R13.reuse, R14 ;  /* 0x0000000d04047223 */ /* 0x080fe2000000000e */
[----:B--2---:R-:W-:Y:S01]  /*1c40*/  FFMA R14, R12, R8, R17 ;  /* 0x000000080c0e7223 */ /* 0x004fe20000000011 */
[----:B------:R-:W-:Y:S02]  /*1c50*/  FFMA R8, R8, R13, R15 ;  /* 0x0000000d08087223 */ /* 0x000fe4000000000f */
[----:B------:R-:W1:Y:S01]  /*1c60*/  LDS.64 R12, [R27+UR4+0x1b00] ;  /* 0x001b00041b0c7984 */ /* 0x000e620008000a00 */
[----:B----4-:R-:W-:Y:S01]  /*1c70*/  FFMA R19, R2, R5, R19 ;  /* 0x0000000502137223 */ /* 0x010fe20000000013 */
[----:B------:R-:W-:-:S02]  /*1c80*/  FFMA R17, R5, R3, R4 ;  /* 0x0000000305117223 */ /* 0x000fc40000000004 */
[----:B------:R-:W2:Y:S01]  /*1c90*/  LDS.64 R4, [R27+UR4+0x1b80] ;  /* 0x001b80041b047984 */ /* 0x000ea20008000a00 */
[----:B------:R-:W-:Y:S01]  /*1ca0*/  FFMA R15, R2, R9, R14 ;  /* 0x00000009020f7223 */ /* 0x000fe2000000000e */
[----:B------:R-:W-:Y:S01]  /*1cb0*/  FFMA R3, R9, R3, R8 ;  /* 0x0000000309037223 */ /* 0x000fe20000000008 */
[C---:B-1----:R-:W-:Y:S02]  /*1cc0*/  FFMA R19, R12.reuse, R6, R19 ;  /* 0x000000060c137223 */ /* 0x042fe40000000013 */
[----:B------:R-:W-:Y:S01]  /*1cd0*/  FFMA R8, R12, R10, R15 ;  /* 0x0000000a0c087223 */ /* 0x000fe2000000000f */
[-C--:B------:R-:W-:Y:S01]  /*1ce0*/  FFMA R6, R6, R13.reuse, R17 ;  /* 0x0000000d06067223 */ /* 0x080fe20000000011 */
[----:B------:R-:W-:Y:S01]  /*1cf0*/  FFMA R10, R10, R13, R3 ;  /* 0x0000000d0a0a7223 */ /* 0x000fe20000000003 */
[C---:B--2---:R-:W-:Y:S01]  /*1d00*/  FFMA R19, R4.reuse, R7, R19 ;  /* 0x0000000704137223 */ /* 0x044fe20000000013 */
[----:B------:R-:W-:Y:S01]  /*1d10*/  LDS.64 R2, [R27+UR4+0x1c00] ;  /* 0x001c00041b027984 */ /* 0x000fe20008000a00 */
[----:B------:R-:W-:Y:S01]  /*1d20*/  FFMA R6, R7, R5, R6 ;  /* 0x0000000507067223 */ /* 0x000fe20000000006 */
[----:B------:R-:W-:Y:S01]  /*1d30*/  FFMA R17, R4, R11, R8 ;  /* 0x0000000b04117223 */ /* 0x000fe20000000008 */
[----:B------:R-:W-:Y:S01]  /*1d40*/  FFMA R7, R11, R5, R10 ;  /* 0x000000050b077223 */ /* 0x000fe2000000000a */
[----:B------:R-:W1:Y:S04]  /*1d50*/  LDS.128 R12, [R0+0x3ce0] ;  /* 0x003ce000000c7984 */ /* 0x000e680000000c00 */
[----:B------:R-:W2:Y:S04]  /*1d60*/  LDS.128 R8, [R0+0x3d60] ;  /* 0x003d600000087984 */ /* 0x000ea80000000c00 */
[----:B------:R-:W4:Y:S01]  /*1d70*/  LDS.64 R4, [R27+UR4+0x1c80] ;  /* 0x001c80041b047984 */ /* 0x000f220008000a00 */
[C---:B-1----:R-:W-:Y:S01]  /*1d80*/  FFMA R19, R12.reuse, R2, R19 ;  /* 0x000000020c137223 */ /* 0x042fe20000000013 */
[-C--:B------:R-:W-:Y:S01]  /*1d90*/  FFMA R12, R12, R3.reuse, R6 ;  /* 0x000000030c0c7223 */ /* 0x080fe20000000006 */
[----:B--2---:R-:W-:Y:S01]  /*1da0*/  FFMA R6, R2, R8, R17 ;  /* 0x0000000802067223 */ /* 0x004fe20000000011 */
[----:B------:R-:W-:Y:S01]  /*1db0*/  FFMA R8, R8, R3, R7 ;  /* 0x0000000308087223 */ /* 0x000fe20000000007 */
[----:B------:R-:W-:Y:S04]  /*1dc0*/  LDS.64 R16, [R27+UR4+0x1d80] ;  /* 0x001d80041b107984 */ /* 0x000fe80008000a00 */
[----:B------:R-:W1:Y:S01]  /*1dd0*/  LDS.64 R2, [R27+UR4+0x1d00] ;  /* 0x001d00041b027984 */ /* 0x000e620008000a00 */
[C---:B----4-:R-:W-:Y:S01]  /*1de0*/  FFMA R19, R4.reuse, R13, R19 ;  /* 0x0000000d04137223 */ /* 0x050fe20000000013 */
[----:B------:R-:W-:Y:S01]  /*1df0*/  FFMA R7, R4, R9, R6 ;  /* 0x0000000904077223 */ /* 0x000fe20000000006 */
[-C--:B------:R-:W-:Y:S01]  /*1e00*/  FFMA R13, R13, R5.reuse, R12 ;  /* 0x000000050d0d7223 */ /* 0x080fe2000000000c */
[----:B------:R-:W-:Y:S01]  /*1e10*/  FFMA R5, R9, R5, R8 ;  /* 0x0000000509057223 */ /* 0x000fe20000000008 */
[C---:B-1----:R-:W-:Y:S01]  /*1e20*/  FFMA R19, R2.reuse, R14, R19 ;  /* 0x0000000e02137223 */ /* 0x042fe20000000013 */
[----:B------:R-:W-:-:S02]  /*1e30*/  FFMA R2, R2, R10, R7 ;  /* 0x0000000a02027223 */ /* 0x000fc40000000007 */
[-C--:B------:R-:W-:Y:S01]  /*1e40*/  FFMA R30, R10, R3.reuse, R5 ;  /* 0x000000030a1e7223 */ /* 0x080fe20000000005 */
[----:B------:R-:W-:Y:S01]  /*1e50*/  FFMA R14, R14, R3, R13 ;  /* 0x000000030e0e7223 */ /* 0x000fe2000000000d */
[----:B------:R-:W-:Y:S01]  /*1e60*/  LDS.128 R4, [R0+0x3cf0] ;  /* 0x003cf00000047984 */ /* 0x000fe20000000c00 */
[C---:B------:R-:W-:Y:S01]  /*1e70*/  FFMA R13, R16.reuse, R11, R2 ;  /* 0x0000000b100d7223 */ /* 0x040fe20000000002 */
[----:B------:R-:W-:Y:S02]  /*1e80*/  FFMA R30, R11, R17, R30 ;  /* 0x000000110b1e7223 */ /* 0x000fe4000000001e */
[----:B------:R-:W1:Y:S04]  /*1e90*/  LDS.64 R2, [R27+UR4+0x1e00] ;  /* 0x001e00041b027984 */ /* 0x000e680008000a00 */
[----:B------:R-:W2:Y:S01]  /*1ea0*/  LDS.128 R8, [R0+0x3d70] ;  /* 0x003d700000087984 */ /* 0x000ea20000000c00 */
[----:B------:R-:W-:Y:S01]  /*1eb0*/  FFMA R29, R16, R15, R19 ;  /* 0x0000000f101d7223 */ /* 0x000fe20000000013 */
[----:B------:R-:W-:-:S02]  /*1ec0*/  FFMA R14, R15, R17, R14 ;  /* 0x000000110f0e7223 */ /* 0x000fc4000000000e */
[----:B------:R-:W4:Y:S01]  /*1ed0*/  @!P1 LDG.E.128.CONSTANT R16, desc[UR8][R34.64+0x1c0] ;  /* 0x0001c00822109981 */ /* 0x000f22000c1e9d00 */
[C---:B-1----:R-:W-:Y:S01]  /*1ee0*/  FFMA R29, R4.reuse, R2, R29 ;  /* 0x00000002041d7223 */ /* 0x042fe2000000001d */
[-C--:B------:R-:W-:Y:S01]  /*1ef0*/  FFMA R28, R4, R3.reuse, R14 ;  /* 0x00000003041c7223 */ /* 0x080fe2000000000e */
[----:B--2---:R-:W-:Y:S02]  /*1f00*/  FFMA R4, R2, R8, R13 ;  /* 0x0000000802047223 */ /* 0x004fe4000000000d */
[----:B------:R1:W2:Y:S01]  /*1f10*/  @P0 LDG.E.128.CONSTANT R12, desc[UR8][R32.64+0x1c000] ;  /* 0x01c00008200c0981 */ /* 0x0002a2000c1e9d00 */
[----:B------:R-:W-:-:S03]  /*1f20*/  FFMA R30, R8, R3, R30 ;  /* 0x00000003081e7223 */ /* 0x000fc6000000001e */
[----:B------:R-:W5:Y:S02]  /*1f30*/  LDS.64 R2, [R27+UR4+0x1e80] ;  /* 0x001e80041b027984 */ /* 0x000f640008000a00 */
[C---:B-----5:R-:W-:Y:S01]  /*1f40*/  FFMA R8, R2.reuse, R5, R29 ;  /* 0x0000000502087223 */ /* 0x060fe2000000001d */
[----:B------:R-:W-:Y:S01]  /*1f50*/  FFMA R29, R2, R9, R4 ;  /* 0x00000009021d7223 */ /* 0x000fe20000000004 */
[-C--:B------:R-:W-:Y:S01]  /*1f60*/  FFMA R28, R5, R3.reuse, R28 ;  /* 0x00000003051c7223 */ /* 0x080fe2000000001c */
[----:B------:R-:W-:Y:S01]  /*1f70*/  FFMA R30, R9, R3, R30 ;  /* 0x00000003091e7223 */ /* 0x000fe2000000001e */
[----:B------:R-:W-:Y:S04]  /*1f80*/  LDS.64 R4, [R27+UR4+0x1f80] ;  /* 0x001f80041b047984 */ /* 0x000fe80008000a00 */
[----:B------:R-:W5:Y:S01]  /*1f90*/  LDS.64 R2, [R27+UR4+0x1f00] ;  /* 0x001f00041b027984 */ /* 0x000f620008000a00 */
[----:B------:R-:W-:Y:S06]  /*1fa0*/  BAR.SYNC.DEFER_BLOCKING 0x0 ;  /* 0x0000000000007b1d */ /* 0x000fec0000010000 */
[----:B---3--:R3:W-:Y:S01]  /*1fb0*/  STS.128 [R25+0x3cc0], R20 ;  /* 0x003cc01419007388 */ /* 0x0087e20000000c00 */
[C---:B-----5:R-:W-:Y:S01]  /*1fc0*/  FFMA R31, R2.reuse, R6, R8 ;  /* 0x00000006021f7223 */ /* 0x060fe20000000008 */
[----:B-1----:R-:W-:Y:S01]  /*1fd0*/  FFMA R32, R2, R10, R29 ;  /* 0x0000000a02207223 */ /* 0x002fe2000000001d */
[-C--:B------:R-:W-:Y:S01]  /*1fe0*/  FFMA R28, R6, R3.reuse, R28 ;  /* 0x00000003061c7223 */ /* 0x080fe2000000001c */
[----:B------:R-:W-:Y:S01]  /*1ff0*/  FFMA R30, R10, R3, R30 ;  /* 0x000000030a1e7223 */ /* 0x000fe2000000001e */
[C---:B------:R-:W-:Y:S01]  /*2000*/  FFMA R31, R4.reuse, R7, R31 ;  /* 0x00000007041f7223 */ /* 0x040fe2000000001f */
[----:B---3--:R-:W-:Y:S01]  /*2010*/  FFMA R23, R4, R11, R32 ;  /* 0x0000000b04177223 */ /* 0x008fe20000000020 */
[-C--:B------:R-:W-:Y:S01]  /*2020*/  FFMA R28, R7, R5.reuse, R28 ;  /* 0x00000005071c7223 */ /* 0x080fe2000000001c */
[----:B------:R-:W-:Y:S01]  /*2030*/  FFMA R5, R11, R5, R30 ;  /* 0x000000050b057223 */ /* 0x000fe2000000001e */
[----:B----4-:R-:W-:Y:S04]  /*2040*/  @!P1 STS.128 [R25+0x4ac0], R16 ;  /* 0x004ac01019009388 */ /* 0x010fe80000000c00 */
[----:B--2---:R-:W-:Y:S04]  /*2050*/  @P0 STS.128 [R24+0x1800], R12 ;  /* 0x0018000c18000388 */ /* 0x004fe80000000c00 */
[----:B------:R-:W0:Y:S01]  /*2060*/  LDGDEPBAR ;  /* 0x00000000000079af */ /* 0x000e220000000000 */
[----:B------:R-:W-:-:S04]  /*2070*/  DEPBAR.LE SB0, 0x3 ;  /* 0x000080c00000791a */ /* 0x000fc80000000000 */
[----:B------:R-:W-:Y:S06]  /*2080*/  BAR.SYNC.DEFER_BLOCKING 0x0 ;  /* 0x0000000000007b1d */ /* 0x000fec0000010000 */
[----:B------:R-:W-:Y:S04]  /*2090*/  LDS.64 R20, [R27+UR4] ;  /* 0x000000041b147984 */ /* 0x000fe80008000a00 */
[----:B------:R-:W1:Y:S04]  /*20a0*/  LDS.128 R12, [R0] ;  /* 0x00000000000c7984 */ /* 0x000e680000000c00 */
[----:B------:R-:W2:Y:S04]  /*20b0*/  LDS.128 R16, [R0+0x80] ;  /* 0x0000800000107984 */ /* 0x000ea80000000c00 */
[----:B------:R-:W3:Y:S04]  /*20c0*/  LDS.64 R8, [R27+UR4+0x80] ;  /* 0x000080041b087984 */ /* 0x000ee80008000a00 */
[----:B------:R-:W4:Y:S01]  /*20d0*/  LDS.64 R2, [R27+UR4+0x100] ;  /* 0x000100041b027984 */ /* 0x000f220008000a00 */
[----:B-1----:R-:W-:Y:S01]  /*20e0*/  FFMA R25, R12, R20, R31 ;  /* 0x000000140c197223 */ /* 0x002fe2000000001f */
[----:B--2---:R-:W-:Y:S01]  /*20f0*/  FFMA R20, R20, R16, R23 ;  /* 0x0000001014147223 */ /* 0x004fe20000000017 */
[-C--:B------:R-:W-:Y:S01]  /*2100*/  FFMA R16, R16, R21.reuse, R5 ;  /* 0x0000001510107223 */ /* 0x080fe20000000005 */
[----:B------:R-:W-:Y:S01]  /*2110*/  FFMA R28, R12, R21, R28 ;  /* 0x000000150c1c7223 */ /* 0x000fe2000000001c */
[----:B------:R-:W-:Y:S01]  /*2120*/  LDS.128 R4, [R0+0x10] ;  /* 0x0000100000047984 */ /* 0x000fe20000000c00 */
[----:B---3--:R-:W-:-:S03]  /*2130*/  FFMA R31, R8, R17, R20 ;  /* 0x00000011081f7223 */ /* 0x008fc60000000014 */
[----:B------:R-:W1:Y:S01]  /*2140*/  LDS.64 R20, [R27+UR4+0x180] ;  /* 0x000180041b147984 */ /* 0x000e620008000a00 */
[----:B------:R-:W-:Y:S01]  /*2150*/  FFMA R29, R17, R9, R16 ;  /* 0x00000009111d7223 */ /* 0x000fe20000000010 */
[----:B------:R-:W-:Y:S01]  /*2160*/  FFMA R25, R8, R13, R25 ;  /* 0x0000000d08197223 */ /* 0x000fe20000000019 */
[----:B------:R-:W-:Y:S01]  /*2170*/  FFMA R23, R13, R9, R28 ;  /* 0x000000090d177223 */ /* 0x000fe2000000001c */
[----:B------:R-:W2:Y:S04]  /*2180*/  LDS.64 R16, [R27+UR4+0x200] ;  /* 0x000200041b107984 */ /* 0x000ea80008000a00 */
[----:B------:R-:W3:Y:S04]  /*2190*/  LDS.128 R8, [R0+0x90] ;  /* 0x0000900000087984 */ /* 0x000ee80000000c00 */
[----:B------:R-:W5:Y:S01]  /*21a0*/  LDS.64 R12, [R27+UR4+0x280] ;  /* 0x000280041b0c7984 */ /* 0x000f620008000a00 */
[C---:B----4-:R-:W-:Y:S01]  /*21b0*/  FFMA R25, R2.reuse, R14, R25 ;  /* 0x0000000e02197223 */ /* 0x050fe20000000019 */
[----:B------:R-:W-:Y:S01]  /*21c0*/  FFMA R22, R2, R18, R31 ;  /* 0x0000001202167223 */ /* 0x000fe2000000001f */
[-C--:B------:R-:W-:Y:S01]  /*21d0*/  FFMA R14, R14, R3.reuse, R23 ;  /* 0x000000030e0e7223 */ /* 0x080fe20000000017 */
[----:B------:R-:W-:-:S02]  /*21e0*/  FFMA R18, R18, R3, R29 ;  /* 0x0000000312127223 */ /* 0x000fc4000000001d */
[----:B------:R-:W4:Y:S01]  /*21f0*/  LDS.64 R2, [R27+UR4+0x300] ;  /* 0x000300041b027984 */ /* 0x000f220008000a00 */
[C---:B-1----:R-:W-:Y:S01]  /*2200*/  FFMA R25, R20.reuse, R15, R25 ;  /* 0x0000000f14197223 */ /* 0x042fe20000000019 */
[----:B------:R-:W-:Y:S01]  /*2210*/  FFMA R23, R20, R19, R22 ;  /* 0x0000001314177223 */ /* 0x000fe20000000016 */
[-C--:B------:R-:W-:Y:S01]  /*2220*/  FFMA R14, R15, R21.reuse, R14 ;  /* 0x000000150f0e7223 */ /* 0x080fe2000000000e */
[----:B------:R-:W-:Y:S01]  /*2230*/  FFMA R19, R19, R21, R18 ;  /* 0x0000001513137223 */ /* 0x000fe20000000012 */
[C---:B--2---:R-:W-:Y:S01]  /*2240*/  FFMA R25, R4.reuse, R16, R25 ;  /* 0x0000001004197223 */ /* 0x044fe20000000019 */
[----:B------:R-:W1:Y:S01]  /*2250*/  LDS.64 R20, [R27+UR4+0x380] ;  /* 0x000380041b147984 */ /* 0x000e620008000a00 */
[-C--:B------:R-:W-:Y:S01]  /*2260*/  FFMA R14, R4, R17.reuse, R14 ;  /* 0x00000011040e7223 */ /* 0x080fe2000000000e */
[----:B---3--:R-:W-:Y:S01]  /*2270*/  FFMA R16, R16, R8, R23 ;  /* 0x0000000810107223 */ /* 0x008fe20000000017 */
[----:B------:R-:W-:Y:S01]  /*2280*/  FFMA R8, R8, R17, R19 ;  /* 0x0000001108087223 */ /* 0x000fe20000000013 */
[----:B-----5:R-:W-:-:S02]  /*2290*/  FFMA R25, R12, R5, R25 ;  /* 0x000000050c197223 */ /* 0x020fc40000000019 */
[----:B------:R-:W-:Y:S01]  /*22a0*/  FFMA R31, R12, R9, R16 ;  /* 0x000000090c1f7223 */ /* 0x000fe20000000010 */
[-C--:B------:R-:W-:Y:S01]  /*22b0*/  FFMA R23, R5, R13.reuse, R14 ;  /* 0x0000000d05177223 */ /* 0x080fe2000000000e */
[----:B------:R-:W-:Y:S01]  /*22c0*/  FFMA R29, R9, R13, R8 ;  /* 0x0000000d091d7223 */ /* 0x000fe20000000008 */
[----:B------:R-:W-:Y:S04]  /*22d0*/  LDS.128 R16, [R0+0xa0] ;  /* 0x0000a00000107984 */ /* 0x000fe80000000c00 */
[----:B------:R-:W-:Y:S04]  /*22e0*/  LDS.64 R8, [R27+UR4+0x400] ;  /* 0x000400041b087984 */ /* 0x000fe80008000a00 */
[----:B------:R-:W2:Y:S04]  /*22f0*/  LDS.128 R12, [R0+0x20] ;  /* 0x00002000000c7984 */ /* 0x000ea80000000c00 */
[----:B------:R-:W3:Y:S01]  /*2300*/  LDS.64 R4, [R27+UR4+0x480] ;  /* 0x000480041b047984 */ /* 0x000ee20008000a00 */
        /* <DEDUP_REMOVED lines=8> */
[----:B------:R-:W-:Y:S02]  /*2390*/  FFMA R11, R11, R21, R10 ;  /* 0x000000150b0b7223 */ /* 0x000fe4000000000a */
[----:B------:R-:W1:Y:S01]  /*23a0*/  LDS.64 R20, [R27+UR4+0x580] ;  /* 0x000580041b147984 */ /* 0x000e620008000a00 */
[----:B--2---:R-:W-:Y:S01]  /*23b0*/  FFMA R25, R12, R8, R25 ;  /* 0x000000080c197223 */ /* 0x004fe20000000019 */
[----:B------:R-:W-:Y:S01]  /*23c0*/  FFMA R8, R8, R16, R23 ;  /* 0x0000001008087223 */ /* 0x000fe20000000017 */
[-C--:B------:R-:W-:Y:S01]  /*23d0*/  FFMA R6, R12, R9.reuse, R6 ;  /* 0x000000090c067223 */ /* 0x080fe20000000006 */
[----:B------:R-:W-:Y:S01]  /*23e0*/  FFMA R16, R16, R9, R11 ;  /* 0x0000000910107223 */ /* 0x000fe2000000000b */
[C---:B---3--:R-:W-:Y:S01]  /*23f0*/  FFMA R25, R4.reuse, R13, R25 ;  /* 0x0000000d04197223 */ /* 0x048fe20000000019 */
[----:B------:R-:W-:Y:S01]  /*2400*/  FFMA R31, R4, R17, R8 ;  /* 0x00000011041f7223 */ /* 0x000fe20000000008 */
[-C--:B------:R-:W-:Y:S01]  /*2410*/  FFMA R23, R13, R5.reuse, R6 ;  /* 0x000000050d177223 */ /* 0x080fe20000000006 */
[----:B------:R-:W-:Y:S01]  /*2420*/  FFMA R29, R17, R5, R16 ;  /* 0x00000005111d7223 */ /* 0x000fe20000000010 */
[----:B------:R-:W-:Y:S04]  /*2430*/  LDS.64 R12, [R27+UR4+0x600] ;  /* 0x000600041b0c7984 */ /* 0x000fe80008000a00 */
[----:B------:R-:W2:Y:S04]  /*2440*/  LDS.128 R4, [R0+0x30] ;  /* 0x0000300000047984 */ /* 0x000ea80000000c00 */
[----:B------:R-:W3:Y:S04]  /*2450*/  LDS.128 R8, [R0+0xb0] ;  /* 0x0000b00000087984 */ /* 0x000ee80000000c00 */
[----:B------:R-:W5:Y:S01]  /*2460*/  LDS.64 R16, [R27+UR4+0x680] ;  /* 0x000680041b107984 */ /* 0x000f620008000a00 */
[C---:B----4-:R-:W-:Y:S01]  /*2470*/  FFMA R25, R2.reuse, R14, R25 ;  /* 0x0000000e02197223 */ /* 0x050fe20000000019 */
[----:B------:R-:W-:Y:S01]  /*2480*/  FFMA R22, R2, R18, R31 ;  /* 0x0000001202167223 */ /* 0x000fe2000000001f */
[-C--:B------:R-:W-:Y:S01]  /*2490*/  FFMA R18, R18, R3.reuse, R29 ;  /* 0x0000000312127223 */ /* 0x080fe2000000001d */
[----:B------:R-:W-:Y:S01]  /*24a0*/  FFMA R14, R14, R3, R23 ;  /* 0x000000030e0e7223 */ /* 0x000fe20000000017 */
[C---:B-1----:R-:W-:Y:S01]  /*24b0*/  FFMA R25, R20.reuse, R15, R25 ;  /* 0x0000000f14197223 */ /* 0x042fe20000000019 */
[----:B------:R-:W-:Y:S01]  /*24c0*/  FFMA R23, R20, R19, R22 ;  /* 0x0000001314177223 */ /* 0x000fe20000000016 */
[----:B------:R-:W-:Y:S01]  /*24d0*/  FFMA R19, R19, R21, R18 ;  /* 0x0000001513137223 */ /* 0x000fe20000000012 */
[----:B------:R-:W1:Y:S01]  /*24e0*/  LDS.64 R2, [R27+UR4+0x700] ;  /* 0x000700041b027984 */ /* 0x000e620008000a00 */
[----:B--2---:R-:W-:Y:S01]  /*24f0*/  FFMA R25, R4, R12, R25 ;  /* 0x0000000c04197223 */ /* 0x004fe20000000019 */
[----:B---3--:R-:W-:Y:S01]  /*2500*/  FFMA R12, R12, R8, R23 ;  /* 0x000000080c0c7223 */ /* 0x008fe20000000017 */
[----:B------:R-:W-:-:S03]  /*2510*/  FFMA R8, R8, R13, R19 ;  /* 0x0000000d08087223 */ /* 0x000fc60000000013 */
[----:B-----5:R-:W-:Y:S01]  /*2520*/  FFMA R31, R16, R9, R12 ;  /* 0x00000009101f7223 */ /* 0x020fe2000000000c */
[----:B------:R-:W-:Y:S02]  /*2530*/  FFMA R29, R9, R17, R8 ;  /* 0x00000011091d7223 */ /* 0x000fe40000000008 */
[----:B------:R-:W2:Y:S01]  /*2540*/  LDS.64 R8, [R27+UR4+0x780] ;  /* 0x000780041b087984 */ /* 0x000ea20008000a00 */
[----:B------:R-:W-:-:S04]  /*2550*/  DEPBAR.LE SB0, 0x2 ;  /* 0x000080800000791a */ /* 0x000fc80000000000 */
[----:B------:R-:W-:Y:S01]  /*2560*/  FFMA R14, R15, R21, R14 ;  /* 0x000000150f0e7223 */ /* 0x000fe2000000000e */
[----:B------:R-:W-:Y:S03]  /*2570*/  BAR.SYNC.DEFER_BLOCKING 0x0 ;  /* 0x0000000000007b1d */ /* 0x000fe60000010000 */
[----:B------:R-:W-:Y:S01]  /*2580*/  FFMA R14, R4, R13, R14 ;  /* 0x0000000d040e7223 */ /* 0x000fe2000000000e */
[----:B------:R-:W-:-:S03]  /*2590*/  FFMA R25, R16, R5, R25 ;  /* 0x0000000510197223 */ /* 0x000fc60000000019 */
[----:B------:R-:W-:Y:S01]  /*25a0*/  FFMA R23, R5, R17, R14 ;  /* 0x0000001105177223 */ /* 0x000fe2000000000e */
[----:B------:R-:W-:Y:S04]  /*25b0*/  LDS.64 R20, [R27+UR4+0x800] ;  /* 0x000800041b147984 */ /* 0x000fe80008000a00 */
[----:B------:R-:W3:Y:S04]  /*25c0*/  LDS.128 R12, [R0+0x1440] ;  /* 0x00144000000c7984 */ /* 0x000ee80000000c00 */
[----:B------:R-:W4:Y:S04]  /*25d0*/  LDS.128 R16, [R0+0x14c0] ;  /* 0x0014c00000107984 */ /* 0x000f280000000c00 */
[----:B------:R-:W5:Y:S01]  /*25e0*/  LDS.64 R4, [R27+UR4+0x880] ;  /* 0x000880041b047984 */ /* 0x000f620008000a00 */
[C---:B-1----:R-:W-:Y:S01]  /*25f0*/  FFMA R25, R2.reuse, R6, R25 ;  /* 0x0000000602197223 */ /* 0x042fe20000000019 */
[----:B------:R-:W-:Y:S01]  /*2600*/  FFMA R22, R2, R10, R31 ;  /* 0x0000000a02167223 */ /* 0x000fe2000000001f */
[-C--:B------:R-:W-:Y:S01]  /*2610*/  FFMA R6, R6, R3.reuse, R23 ;  /* 0x0000000306067223 */ /* 0x080fe20000000017 */
[----:B------:R-:W-:Y:S01]  /*2620*/  FFMA R10, R10, R3, R29 ;  /* 0x000000030a0a7223 */ /* 0x000fe2000000001d */
[C---:B--2---:R-:W-:Y:S01]  /*2630*/  FFMA R25, R8.reuse, R7, R25 ;  /* 0x0000000708197223 */ /* 0x044fe20000000019 */
[----:B------:R-:W-:Y:S01]  /*2640*/  FFMA R23, R8, R11, R22 ;  /* 0x0000000b08177223 */ /* 0x000fe20000000016 */
[-C--:B------:R-:W-:Y:S01]  /*2650*/  FFMA R6, R7, R9.reuse, R6 ;  /* 0x0000000907067223 */ /* 0x080fe20000000006 */
[----:B------:R-:W-:Y:S01]  /*2660*/  FFMA R9, R11, R9, R10 ;  /* 0x000000090b097223 */ /* 0x000fe2000000000a */
[----:B------:R-:W1:Y:S01]  /*2670*/  LDS.64 R2, [R27+UR4+0x900] ;  /* 0x000900041b027984 */ /* 0x000e620008000a00 */
[----:B---3--:R-:W-:Y:S01]  /*2680*/  FFMA R25, R12, R20, R25 ;  /* 0x000000140c197223 */ /* 0x008fe20000000019 */
[----:B----4-:R-:W-:Y:S01]  /*2690*/  FFMA R20, R20, R16, R23 ;  /* 0x0000001014147223 */ /* 0x010fe20000000017 */
[-C--:B------:R-:W-:Y:S01]  /*26a0*/  FFMA R6, R12, R21.reuse, R6 ;  /* 0x000000150c067223 */ /* 0x080fe20000000006 */
[----:B------:R-:W-:-:S02]  /*26b0*/  FFMA R16, R16, R21, R9 ;  /* 0x0000001510107223 */ /* 0x000fc40000000009 */
[C---:B-----5:R-:W-:Y:S01]  /*26c0*/  FFMA R31, R4.reuse, R17, R20 ;  /* 0x00000011041f7223 */ /* 0x060fe20000000014 */
[----:B------:R-:W-:Y:S01]  /*26d0*/  FFMA R25, R4, R13, R25 ;  /* 0x0000000d04197223 */ /* 0x000fe20000000019 */
[----:B------:R-:W2:Y:S01]  /*26e0*/  LDS.64 R20, [R27+UR4+0x980] ;  /* 0x000980041b147984 */ /* 0x000ea20008000a00 */
[-C--:B------:R-:W-:Y:S01]  /*26f0*/  FFMA R23, R13, R5.reuse, R6 ;  /* 0x000000050d177223 */ /* 0x080fe20000000006 */
[----:B------:R-:W-:Y:S02]  /*2700*/  FFMA R29, R17, R5, R16 ;  /* 0x00000005111d7223 */ /* 0x000fe40000000010 */
[----:B------:R-:W-:Y:S04]  /*2710*/  LDS.64 R16, [R27+UR4+0xa00] ;  /* 0x000a00041b107984 */ /* 0x000fe80008000a00 */
[----:B------:R-:W3:Y:S04]  /*2720*/  LDS.128 R4, [R0+0x1450] ;  /* 0x0014500000047984 */ /* 0x000ee80000000c00 */
[----:B------:R-:W4:Y:S04]  /*2730*/  LDS.128 R8, [R0+0x14d0] ;  /* 0x0014d00000087984 */ /* 0x000f280000000c00 */
[----:B------:R-:W5:Y:S01]  /*2740*/  LDS.64 R12, [R27+UR4+0xa80] ;  /* 0x000a80041b0c7984 */ /* 0x000f620008000a00 */
[C---:B-1----:R-:W-:Y:S01]  /*2750*/  FFMA R25, R2.reuse, R14, R25 ;  /* 0x0000000e02197223 */ /* 0x042fe20000000019 */
[----:B------:R-:W-:Y:S01]  /*2760*/  FFMA R22, R2, R18, R31 ;  /* 0x0000001202167223 */ /* 0x000fe2000000001f */
[-C--:B------:R-:W-:Y:S01]  /*2770*/  FFMA R14, R14, R3.reuse, R23 ;  /* 0x000000030e0e7223 */ /* 0x080fe20000000017 */
[----:B------:R-:W-:-:S02]  /*2780*/  FFMA R18, R18, R3, R29 ;  /* 0x0000000312127223 */ /* 0x000fc4000000001d */
[----:B------:R-:W1:Y:S01]  /*2790*/  LDS.64 R2, [R27+UR4+0xb00] ;  /* 0x000b00041b027984 */ /* 0x000e620008000a00 */
[C---:B--2---:R-:W-:Y:S01]  /*27a0*/  FFMA R25, R20.reuse, R15, R25 ;  /* 0x0000000f14197223 */ /* 0x044fe20000000019 */
[----:B------:R-:W-:Y:S01]  /*27b0*/  FFMA R23, R20, R19, R22 ;  /* 0x0000001314177223 */ /* 0x000fe20000000016 */
[-C--:B------:R-:W-:Y:S01]  /*27c0*/  FFMA R14, R15, R21.reuse, R14 ;  /* 0x000000150f0e7223 */ /* 0x080fe2000000000e */
[----:B------:R-:W-:Y:S02]  /*27d0*/  FFMA R19, R19, R21, R18 ;  /* 0x0000001513137223 */ /* 0x000fe40000000012 */
[----:B------:R-:W2:Y:S01]  /*27e0*/  LDS.64 R20, [R27+UR4+0xb80] ;  /* 0x000b80041b147984 */ /* 0x000ea20008000a00 */
[C---:B---3--:R-:W-:Y:S01]  /*27f0*/  FFMA R25, R4.reuse, R16, R25 ;  /* 0x0000001004197223 */ /* 0x048fe20000000019 */
[-C--:B------:R-:W-:Y:S01]  /*2800*/  FFMA R14, R4, R17.reuse, R14 ;  /* 0x00000011040e7223 */ /* 0x080fe2000000000e */
[----:B----4-:R-:W-:Y:S01]  /*2810*/  FFMA R16, R16, R8, R23 ;  /* 0x0000000810107223 */ /* 0x010fe20000000017 */
[----:B------:R-:W-:Y:S01]  /*2820*/  FFMA R8, R8, R17, R19 ;  /* 0x0000001108087223 */ /* 0x000fe20000000013 */
[----:B-----5:R-:W-:-:S02]  /*2830*/  FFMA R25, R12, R5, R25 ;  /* 0x000000050c197223 */ /* 0x020fc40000000019 */
[----:B------:R-:W-:Y:S01]  /*2840*/  FFMA R31, R12, R9, R16 ;  /* 0x000000090c1f7223 */ /* 0x000fe20000000010 */
[-C--:B------:R-:W-:Y:S01]  /*2850*/  FFMA R23, R5, R13.reuse, R14 ;  /* 0x0000000d05177223 */ /* 0x080fe2000000000e */
[----:B------:R-:W-:Y:S01]  /*2860*/  FFMA R29, R9, R13, R8 ;  /* 0x0000000d091d7223 */ /* 0x000fe20000000008 */
[----:B------:R-:W-:Y:S04]  /*2870*/  LDS.128 R16, [R0+0x14e0] ;  /* 0x0014e00000107984 */ /* 0x000fe80000000c00 */
[----:B------:R-:W-:Y:S04]  /*2880*/  LDS.64 R8, [R27+UR4+0xc00] ;  /* 0x000c00041b087984 */ /* 0x000fe80008000a00 */
[----:B------:R-:W3:Y:S04]  /*2890*/  LDS.128 R12, [R0+0x1460] ;  /* 0x00146000000c7984 */ /* 0x000ee80000000c00 */
[----:B------:R-:W4:Y:S01]  /*28a0*/  LDS.64 R4, [R27+UR4+0xc80] ;  /* 0x000c80041b047984 */ /* 0x000f220008000a00 */
        /* <DEDUP_REMOVED lines=10> */
[----:B---3--:R-:W-:Y:S01]  /*2950*/  FFMA R25, R12, R8, R25 ;  /* 0x000000080c197223 */ /* 0x008fe20000000019 */
[----:B------:R-:W-:Y:S01]  /*2960*/  FFMA R8, R8, R16, R23 ;  /* 0x0000001008087223 */ /* 0x000fe20000000017 */
[-C--:B------:R-:W-:Y:S01]  /*2970*/  FFMA R6, R12, R9.reuse, R6 ;  /* 0x000000090c067223 */ /* 0x080fe20000000006 */
[----:B------:R-:W-:Y:S01]  /*2980*/  FFMA R16, R16, R9, R11 ;  /* 0x0000000910107223 */ /* 0x000fe2000000000b */
[C---:B----4-:R-:W-:Y:S01]  /*2990*/  FFMA R25, R4.reuse, R13, R25 ;  /* 0x0000000d04197223 */ /* 0x050fe20000000019 */
[----:B------:R-:W-:Y:S01]  /*29a0*/  FFMA R31, R4, R17, R8 ;  /* 0x00000011041f7223 */ /* 0x000fe20000000008 */
[-C--:B------:R-:W-:Y:S01]  /*29b0*/  FFMA R23, R13, R5.reuse, R6 ;  /* 0x000000050d177223 */ /* 0x080fe20000000006 */
[----:B------:R-:W-:Y:S01]  /*29c0*/  FFMA R29, R17, R5, R16 ;  /* 0x00000005111d7223 */ /* 0x000fe20000000010 */
[----:B------:R-:W-:Y:S04]  /*29d0*/  LDS.64 R12, [R27+UR4+0xe00] ;  /* 0x000e00041b0c7984 */ /* 0x000fe80008000a00 */
[----:B------:R-:W3:Y:S04]  /*29e0*/  LDS.128 R4, [R0+0x1470] ;  /* 0x0014700000047984 */ /* 0x000ee80000000c00 */
[----:B------:R-:W4:Y:S04]  /*29f0*/  LDS.128 R8, [R0+0x14f0] ;  /* 0x0014f00000087984 */ /* 0x000f280000000c00 */
[----:B------:R-:W5:Y:S01]  /*2a00*/  LDS.64 R16, [R27+UR4+0xe80] ;  /* 0x000e80041b107984 */ /* 0x000f620008000a00 */
[----:B-1----:R-:W-:Y:S01]  /*2a10*/  FFMA R25, R2, R14, R25 ;  /* 0x0000000e02197223 */ /* 0x002fe20000000019 */
[----:B------:R-:W-:Y:S01]  /*2a20*/  FFMA R14, R14, R3, R23 ;  /* 0x000000030e0e7223 */ /* 0x000fe20000000017 */
[----:B------:R-:W-:-:S02]  /*2a30*/  FFMA R22, R2, R18, R31 ;  /* 0x0000001202167223 */ /* 0x000fc4000000001f */
[C---:B--2---:R-:W-:Y:S01]  /*2a40*/  FFMA R25, R20.reuse, R15, R25 ;  /* 0x0000000f14197223 */ /* 0x044fe20000000019 */
[----:B------:R-:W-:Y:S01]  /*2a50*/  FFMA R14, R15, R21, R14 ;  /* 0x000000150f0e7223 */ /* 0x000fe2000000000e */
[----:B------:R-:W-:Y:S01]  /*2a60*/  FFMA R23, R20, R19, R22 ;  /* 0x0000001314177223 */ /* 0x000fe20000000016 */
[----:B------:R-:W-:Y:S02]  /*2a70*/  FFMA R18, R18, R3, R29 ;  /* 0x0000000312127223 */ /* 0x000fe4000000001d */
[----:B------:R-:W1:Y:S01]  /*2a80*/  LDS.64 R2, [R27+UR4+0xf00] ;  /* 0x000f00041b027984 */ /* 0x000e620008000a00 */
[C---:B---3--:R-:W-:Y:S01]  /*2a90*/  FFMA R25, R4.reuse, R12, R25 ;  /* 0x0000000c04197223 */ /* 0x048fe20000000019 */
[----:B------:R-:W-:Y:S01]  /*2aa0*/  FFMA R14, R4, R13, R14 ;  /* 0x0000000d040e7223 */ /* 0x000fe2000000000e */
[----:B----4-:R-:W-:Y:S02]  /*2ab0*/  FFMA R12, R12, R8, R23 ;  /* 0x000000080c0c7223 */ /* 0x010fe40000000017 */
[----:B-----5:R-:W-:Y:S01]  /*2ac0*/  FFMA R25, R16, R5, R25 ;  /* 0x0000000510197223 */ /* 0x020fe20000000019 */
[----:B------:R-:W-:-:S02]  /*2ad0*/  FFMA R23, R5, R17, R14 ;  /* 0x0000001105177223 */ /* 0x000fc4000000000e */
        /* <DEDUP_REMOVED lines=11> */
[----:B-1----:R-:W-:Y:S01]  /*2b90*/  FFMA R25, R2, R6, R25 ;  /* 0x0000000602197223 */ /* 0x002fe20000000019 */
[-C--:B------:R-:W-:Y:S01]  /*2ba0*/  FFMA R6, R6, R3.reuse, R23 ;  /* 0x0000000306067223 */ /* 0x080fe20000000017 */
[----:B------:R-:W-:Y:S01]  /*2bb0*/  FFMA R22, R2, R10, R29 ;  /* 0x0000000a02167223 */ /* 0x000fe2000000001d */
[----:B------:R-:W-:Y:S01]  /*2bc0*/  FFMA R10, R10, R3, R31 ;  /* 0x000000030a0a7223 */ /* 0x000fe2000000001f */
[C---:B--2---:R-:W-:Y:S01]  /*2bd0*/  FFMA R25, R4.reuse, R7, R25 ;  /* 0x0000000704197223 */ /* 0x044fe20000000019 */
[----:B------:R-:W-:Y:S01]  /*2be0*/  FFMA R6, R7, R5, R6 ;  /* 0x0000000507067223 */ /* 0x000fe20000000006 */
[----:B------:R-:W-:Y:S01]  /*2bf0*/  FFMA R7, R4, R11, R22 ;  /* 0x0000000b04077223 */ /* 0x000fe20000000016 */
[----:B------:R-:W1:Y:S01]  /*2c00*/  LDS.64 R2, [R27+UR4+0x1100] ;  /* 0x001100041b027984 */ /* 0x000e620008000a00 */
[----:B------:R-:W-:-:S02]  /*2c10*/  FFMA R5, R11, R5, R10 ;  /* 0x000000050b057223 */ /* 0x000fc4000000000a */
[----:B---3--:R-:W-:Y:S02]  /*2c20*/  FFMA R4, R20, R16, R7 ;  /* 0x0000001014047223 */ /* 0x008fe40000000007 */
[-C--:B------:R-:W-:Y:S01]  /*2c30*/  FFMA R16, R16, R21.reuse, R5 ;  /* 0x0000001510107223 */ /* 0x080fe20000000005 */
[C---:B----4-:R-:W-:Y:S01]  /*2c40*/  FFMA R25, R12.reuse, R20, R25 ;  /* 0x000000140c197223 */ /* 0x050fe20000000019 */
[----:B------:R-:W-:Y:S02]  /*2c50*/  FFMA R6, R12, R21, R6 ;  /* 0x000000150c067223 */ /* 0x000fe40000000006 */
[----:B------:R-:W2:Y:S01]  /*2c60*/  LDS.64 R20, [R27+UR4+0x1180] ;  /* 0x001180041b147984 */ /* 0x000ea20008000a00 */
[C---:B-----5:R-:W-:Y:S01]  /*2c70*/  FFMA R25, R8.reuse, R13, R25 ;  /* 0x0000000d08197223 */ /* 0x060fe20000000019 */
[----:B------:R-:W-:Y:S01]  /*2c80*/  FFMA R29, R8, R17, R4 ;  /* 0x00000011081d7223 */ /* 0x000fe20000000004 */
[-C--:B------:R-:W-:Y:S01]  /*2c90*/  FFMA R23, R13, R9.reuse, R6 ;  /* 0x000000090d177223 */ /* 0x080fe20000000006 */
        /* <DEDUP_REMOVED lines=12> */
[----:B------:R-:W-:Y:S01]  /*2d60*/  FFMA R15, R20, R19, R22 ;  /* 0x00000013140f7223 */ /* 0x000fe20000000016 */
[----:B------:R-:W-:Y:S01]  /*2d70*/  FFMA R19, R19, R21, R18 ;  /* 0x0000001513137223 */ /* 0x000fe20000000012 */
[----:B------:R-:W-:Y:S04]  /*2d80*/  LDS.64 R22, [R27+UR4+0x1400] ;  /* 0x001400041b167984 */ /* 0x000fe80008000a00 */
        /* <DEDUP_REMOVED lines=20> */
[----:B------:R-:W-:Y:S02]  /*2ed0*/  FFMA R11, R11, R21, R10 ;  /* 0x000000150b0b7223 */ /* 0x000fe4000000000a */
[----:B------:R-:W2:Y:S01]  /*2ee0*/  LDS.64 R20, [R27+UR4+0x1580] ;  /* 0x001580041b147984 */ /* 0x000ea20008000a00 */
[C---:B---3--:R-:W-:Y:S01]  /*2ef0*/  FFMA R9, R12.reuse, R22, R9 ;  /* 0x000000160c097223 */ /* 0x048fe20000000009 */
[-C--:B------:R-:W-:Y:S01]  /*2f00*/  FFMA R6, R12, R23.reuse, R6 ;  /* 0x000000170c067223 */ /* 0x080fe20000000006 */
[----:B----4-:R-:W-:Y:S01]  /*2f10*/  FFMA R22, R22, R16, R7 ;  /* 0x0000001016167223 */ /* 0x010fe20000000007 */
[----:B------:R-:W-:Y:S01]  /*2f20*/  FFMA R16, R16, R23, R11 ;  /* 0x0000001710107223 */ /* 0x000fe2000000000b */
[C---:B-----5:R-:W-:Y:S01]  /*2f30*/  FFMA R25, R4.reuse, R13, R9 ;  /* 0x0000000d04197223 */ /* 0x060fe20000000009 */
[----:B------:R-:W-:Y:S01]  /*2f40*/  FFMA R23, R13, R5, R6 ;  /* 0x000000050d177223 */ /* 0x000fe20000000006 */
[----:B------:R-:W-:Y:S01]  /*2f50*/  FFMA R29, R4, R17, R22 ;  /* 0x00000011041d7223 */ /* 0x000fe20000000016 */
[----:B------:R-:W-:Y:S01]  /*2f60*/  LDS.64 R12, [R27+UR4+0x1600] ;  /* 0x001600041b0c7984 */ /* 0x000fe20008000a00 */
[----:B------:R-:W-:-:S03]  /*2f70*/  FFMA R31, R17, R5, R16 ;  /* 0x00000005111f7223 */ /* 0x000fc60000000010 */
        /* <DEDUP_REMOVED lines=10> */
[----:B------:R-:W-:Y:S02]  /*3020*/  FFMA R15, R20, R19, R22 ;  /* 0x00000013140f7223 */ /* 0x000fe40000000016 */
[----:B------:R-:W2:Y:S01]  /*3030*/  LDS.64 R22, [R27+UR4+0x1780] ;  /* 0x001780041b167984 */ /* 0x000ea20008000a00 */
[----:B------:R-:W-:-:S04]  /*3040*/  DEPBAR.LE SB0, 0x0 ;  /* 0x000080000000791a */ /* 0x000fc80000000000 */
[----:B------:R-:W-:Y:S01]  /*3050*/  FFMA R19, R19, R21, R18 ;  /* 0x0000001513137223 */ /* 0x000fe20000000012 */
[C---:B---3--:R-:W-:Y:S01]  /*3060*/  FFMA R25, R8.reuse, R12, R25 ;  /* 0x0000000c08197223 */ /* 0x048fe20000000019 */
[-C--:B------:R-:W-:Y:S01]  /*3070*/  FFMA R14, R8, R13.reuse, R14 ;  /* 0x0000000d080e7223 */ /* 0x080fe2000000000e */
[----:B----4-:R-:W-:Y:S01]  /*3080*/  FFMA R12, R12, R4, R15 ;  /* 0x000000040c0c7223 */ /* 0x010fe2000000000f */
[----:B------:R-:W-:-:S03]  /*3090*/  FFMA R4, R4, R13, R19 ;  /* 0x0000000d04047223 */ /* 0x000fc60000000013 */
[C---:B-----5:R-:W-:Y:S01]  /*30a0*/  FFMA R31, R16.reuse, R5, R12 ;  /* 0x00000005101f7223 */ /* 0x060fe2000000000c */
[-C--:B------:R-:W-:Y:S01]  /*30b0*/  FFMA R21, R9, R17.reuse, R14 ;  /* 0x0000001109157223 */ /* 0x080fe2000000000e */
[----:B------:R-:W-:Y:S01]  /*30c0*/  BAR.SYNC.DEFER_BLOCKING 0x0 ;  /* 0x0000000000007b1d */ /* 0x000fe20000010000 */
[----:B------:R-:W-:Y:S01]  /*30d0*/  FFMA R29, R5, R17, R4 ;  /* 0x00000011051d7223 */ /* 0x000fe20000000004 */
[----:B------:R-:W-:-:S04]  /*30e0*/  FFMA R25, R16, R9, R25 ;  /* 0x0000000910197223 */ /* 0x000fc80000000019 */
[----:B-1----:R-:W-:Y:S01]  /*30f0*/  FFMA R25, R2, R10, R25 ;  /* 0x0000000a02197223 */ /* 0x002fe20000000019 */
[-C--:B------:R-:W-:Y:S01]  /*3100*/  FFMA R10, R10, R3.reuse, R21 ;  /* 0x000000030a0a7223 */ /* 0x080fe20000000015 */
[----:B------:R-:W-:Y:S04]  /*3110*/  LDS.64 R4, [R27+UR4+0x1800] ;  /* 0x001800041b047984 */ /* 0x000fe80008000a00 */
[----:B------:R-:W1:Y:S04]  /*3120*/  LDS.128 R12, [R0+0x3cc0] ;  /* 0x003cc000000c7984 */ /* 0x000e680000000c00 */
[----:B------:R-:W3:Y:S04]  /*3130*/  LDS.128 R16, [R0+0x3d40] ;  /* 0x003d400000107984 */ /* 0x000ee80000000c00 */
[----:B------:R-:W4:Y:S04]  /*3140*/  LDS.64 R8, [R27+UR4+0x1880] ;  /* 0x001880041b087984 */ /* 0x000f280008000a00 */
[----:B------:R-:W5:Y:S01]  /*3150*/  LDS.64 R20, [R27+UR4+0x1900] ;  /* 0x001900041b147984 */ /* 0x000f620008000a00 */
[----:B------:R-:W-:Y:S01]  /*3160*/  FFMA R2, R2, R6, R31 ;  /* 0x0000000602027223 */ /* 0x000fe2000000001f */
[----:B------:R-:W-:-:S03]  /*3170*/  FFMA R6, R6, R3, R29 ;  /* 0x0000000306067223 */ /* 0x000fc6000000001d */
[C---:B--2---:R-:W-:Y:S02]  /*3180*/  FFMA R29, R22.reuse, R7, R2 ;  /* 0x00000007161d7223 */ /* 0x044fe40000000002 */
[----:B------:R-:W2:Y:S01]  /*3190*/  LDS.64 R2, [R27+UR4+0x1980] ;  /* 0x001980041b027984 */ /* 0x000ea20008000a00 */
[----:B------:R-:W-:Y:S01]  /*31a0*/  FFMA R25, R22, R11, R25 ;  /* 0x0000000b16197223 */ /* 0x000fe20000000019 */
[-C--:B------:R-:W-:Y:S01]  /*31b0*/  FFMA R10, R11, R23.reuse, R10 ;  /* 0x000000170b0a7223 */ /* 0x080fe2000000000a */
[----:B------:R-:W-:Y:S02]  /*31c0*/  FFMA R7, R7, R23, R6 ;  /* 0x0000001707077223 */ /* 0x000fe40000000006 */
[C---:B-1----:R-:W-:Y:S01]  /*31d0*/  FFMA R25, R12.reuse, R4, R25 ;  /* 0x000000040c197223 */ /* 0x042fe20000000019 */
[-C--:B------:R-:W-:Y:S01]  /*31e0*/  FFMA R10, R12, R5.reuse, R10 ;  /* 0x000000050c0a7223 */ /* 0x080fe2000000000a */
[----:B---3--:R-:W-:Y:S01]  /*31f0*/  FFMA R4, R4, R16, R29 ;  /* 0x0000001004047223 */ /* 0x008fe2000000001d */
[----:B------:R-:W-:Y:S01]  /*3200*/  FFMA R16, R16, R5, R7 ;  /* 0x0000000510107223 */ /* 0x000fe20000000007 */
[----:B----4-:R-:W-:-:S02]  /*3210*/  FFMA R25, R8, R13, R25 ;  /* 0x0000000d08197223 */ /* 0x010fc40000000019 */
[----:B------:R-:W-:Y:S01]  /*3220*/  FFMA R23, R8, R17, R4 ;  /* 0x0000001108177223 */ /* 0x000fe20000000004 */
[-C--:B------:R-:W-:Y:S01]  /*3230*/  FFMA R13, R13, R9.reuse, R10 ;  /* 0x000000090d0d7223 */ /* 0x080fe2000000000a */
[----:B------:R-:W-:Y:S01]  /*3240*/  FFMA R29, R17, R9, R16 ;  /* 0x00000009111d7223 */ /* 0x000fe20000000010 */
[----:B------:R-:W-:Y:S04]  /*3250*/  LDS.128 R4, [R0+0x3d50] ;  /* 0x003d500000047984 */ /* 0x000fe80000000c00 */
[----:B------:R-:W-:Y:S04]  /*3260*/  LDS.64 R16, [R27+UR4+0x1a00] ;  /* 0x001a00041b107984 */ /* 0x000fe80008000a00 */
[----:B------:R-:W1:Y:S01]  /*3270*/  LDS.128 R8, [R0+0x3cd0] ;  /* 0x003cd00000087984 */ /* 0x000e620000000c00 */
[C---:B-----5:R-:W-:Y:S01]  /*3280*/  FFMA R25, R20.reuse, R14, R25 ;  /* 0x0000000e14197223 */ /* 0x060fe20000000019 */
[----:B------:R-:W-:-:S02]  /*3290*/  FFMA R20, R20, R18, R23 ;  /* 0x0000001214147223 */ /* 0x000fc40000000017 */
[----:B------:R-:W3:Y:S01]  /*32a0*/  LDS.64 R22, [R27+UR4+0x1a80] ;  /* 0x001a80041b167984 */ /* 0x000ee20008000a00 */
[----:B------:R-:W-:-:S03]  /*32b0*/  FFMA R14, R14, R21, R13 ;  /* 0x000000150e0e7223 */ /* 0x000fc6000000000d */
[----:B------:R-:W4:Y:S01]  /*32c0*/  LDS.64 R12, [R27+UR4+0x1b00] ;  /* 0x001b00041b0c7984 */ /* 0x000f220008000a00 */
[----:B------:R-:W-:Y:S01]  /*32d0*/  FFMA R18, R18, R21, R29 ;  /* 0x0000001512127223 */ /* 0x000fe2000000001d */
[C---:B--2---:R-:W-:Y:S02]  /*32e0*/  FFMA R21, R2.reuse, R15, R25 ;  /* 0x0000000f02157223 */ /* 0x044fe40000000019 */
[----:B------:R-:W2:Y:S01]  /*32f0*/  LDS.64 R24, [R27+UR4+0x1b80] ;  /* 0x001b80041b187984 */ /* 0x000ea20008000a00 */
[----:B------:R-:W-:Y:S01]  /*3300*/  FFMA R29, R2, R19, R20 ;  /* 0x00000013021d7223 */ /* 0x000fe20000000014 */
[-C--:B------:R-:W-:Y:S01]  /*3310*/  FFMA R14, R15, R3.reuse, R14 ;  /* 0x000000030f0e7223 */ /* 0x080fe2000000000e */
[----:B------:R-:W-:Y:S01]  /*3320*/  FFMA R3, R19, R3, R18 ;  /* 0x0000000313037223 */ /* 0x000fe20000000012 */
[----:B-1----:R-:W-:Y:S01]  /*3330*/  FFMA R15, R8, R16, R21 ;  /* 0x00000010080f7223 */ /* 0x002fe20000000015 */
[----:B------:R-:W-:Y:S01]  /*3340*/  FFMA R16, R16, R4, R29 ;  /* 0x0000000410107223 */ /* 0x000fe2000000001d */
[-C--:B------:R-:W-:Y:S01]  /*3350*/  FFMA R8, R8, R17.reuse, R14 ;  /* 0x0000001108087223 */ /* 0x080fe2000000000e */
[----:B------:R-:W-:-:S02]  /*3360*/  FFMA R14, R4, R17, R3 ;  /* 0x00000011040e7223 */ /* 0x000fc40000000003 */
[----:B------:R-:W1:Y:S01]  /*3370*/  S2R R4, SR_TID.X ;  /* 0x0000000000047919 */ /* 0x000e620000002100 */
[C---:B---3--:R-:W-:Y:S01]  /*3380*/  FFMA R29, R22.reuse, R5, R16 ;  /* 0x00000005161d7223 */ /* 0x048fe20000000010 */
[----:B------:R-:W-:Y:S01]  /*3390*/  FFMA R15, R22, R9, R15 ;  /* 0x00000009160f7223 */ /* 0x000fe2000000000f */
[----:B------:R-:W-:Y:S01]  /*33a0*/  LDS.64 R2, [R27+UR4+0x1c00] ;  /* 0x001c00041b027984 */ /* 0x000fe20008000a00 */
[-C--:B------:R-:W-:Y:S01]  /*33b0*/  FFMA R9, R9, R23.reuse, R8 ;  /* 0x0000001709097223 */ /* 0x080fe20000000008 */
[----:B------:R-:W-:Y:S02]  /*33c0*/  FFMA R5, R5, R23, R14 ;  /* 0x0000001705057223 */ /* 0x000fe4000000000e */
[----:B------:R-:W3:Y:S04]  /*33d0*/  LDS.128 R16, [R0+0x3ce0] ;  /* 0x003ce00000107984 */ /* 0x000ee80000000c00 */
[----:B------:R-:W5:Y:S01]  /*33e0*/  LDS.128 R20, [R0+0x3d60] ;  /* 0x003d600000147984 */ /* 0x000f620000000c00 */
[C---:B----4-:R-:W-:Y:S01]  /*33f0*/  FFMA R15, R12.reuse, R10, R15 ;  /* 0x0000000a0c0f7223 */ /* 0x050fe2000000000f */
[----:B------:R-:W-:-:S03]  /*3400*/  FFMA R8, R12, R6, R29 ;  /* 0x000000060c087223 */ /* 0x000fc6000000001d */
[----:B--2---:R-:W-:Y:S01]  /*3410*/  FFMA R31, R24, R11, R15 ;  /* 0x0000000b181f7223 */ /* 0x004fe2000000000f */
[-C--:B------:R-:W-:Y:S01]  /*3420*/  FFMA R10, R10, R13.reuse, R9 ;  /* 0x0000000d0a0a7223 */ /* 0x080fe20000000009 */
[----:B------:R-:W2:Y:S01]  /*3430*/  LDC.64 R14, c[0x0][0x380] ;  /* 0x0000e000ff0e7b82 */ /* 0x000ea20000000a00 */
[----:B------:R-:W-:Y:S01]  /*3440*/  FFMA R12, R6, R13, R5 ;  /* 0x0000000d060c7223 */ /* 0x000fe20000000005 */
[----:B------:R-:W-:-:S06]  /*3450*/  FFMA R13, R24, R7, R8 ;  /* 0x00000007180d7223 */ /* 0x000fcc0000000008 */
[----:B------:R-:W4:Y:S01]  /*3460*/  LDC.64 R28, c[0x0][0x390] ;  /* 0x0000e400ff1c7b82 */ /* 0x000f220000000a00 */
[----:B------:R-:W-:-:S07]  /*3470*/  SHF.L.U32 R5, R26, 0x5, RZ ;  /* 0x000000051a057819 */ /* 0x000fce00000006ff */
[----:B------:R-:W5:Y:S01]  /*3480*/  LDC.64 R8, c[0x0][0x388] ;  /* 0x0000e200ff087b82 */ /* 0x000f620000000a00 */
[----:B------:R-:W-:Y:S01]  /*3490*/  FFMA R6, R11, R25, R10 ;  /* 0x000000190b067223 */ /* 0x000fe2000000000a */
[----:B------:R-:W-:Y:S02]  /*34a0*/  LOP3.LUT R5, R5, 0xe0, RZ, 0xc0, !PT ;  /* 0x000000e005057812 */ /* 0x000fe400078ec0ff */
[----:B-1----:R-:W-:-:S04]  /*34b0*/  SHF.L.U32 R10, R4, 0x1, RZ ;  /* 0x00000001040a7819 */ /* 0x002fc800000006ff */
[----:B------:R-:W-:Y:S01]  /*34c0*/  LOP3.LUT R5, R5, 0x1e, R10, 0xf8, !PT ;  /* 0x0000001e05057812 */ /* 0x000fe200078ef80a */
[----:B------:R-:W-:-:S04]  /*34d0*/  FFMA R12, R7, R25, R12 ;  /* 0x00000019070c7223 */ /* 0x000fc8000000000c */
[----:B--2---:R-:W-:-:S04]  /*34e0*/  IMAD.WIDE.U32 R14, R5, 0x4, R14 ;  /* 0x00000004050e7825 */ /* 0x004fc800078e000e */
[C---:B---3--:R-:W-:Y:S01]  /*34f0*/  FFMA R11, R16.reuse, R3, R6 ;  /* 0x00000003100b7223 */ /* 0x048fe20000000006 */
[----:B------:R-:W-:Y:S01]  /*3500*/  FFMA R10, R16, R2, R31 ;  /* 0x00000002100a7223 */ /* 0x000fe2000000001f */
[----:B----4-:R-:W-:-:S04]  /*3510*/  IMAD.WIDE.U32 R6, R5, 0x4, R28 ;  /* 0x0000000405067825 */ /* 0x010fc800078e001c */
[----:B-----5:R-:W-:Y:S01]  /*3520*/  FFMA R13, R2, R20, R13 ;  /* 0x00000014020d7223 */ /* 0x020fe2000000000d */
[----:B------:R-:W2:Y:S04]  /*3530*/  LDG.E.CONSTANT R25, desc[UR8][R14.64] ;  /* 0x000000080e197981 */ /* 0x000ea8000c1e9900 */
[----:B------:R-:W3:Y:S01]  /*3540*/  LDG.E.CONSTANT R2, desc[UR8][R14.64+0x4] ;  /* 0x000004080e027981 */ /* 0x000ee2000c1e9900 */
[----:B------:R-:W-:-:S03]  /*3550*/  IMAD.WIDE.U32 R8, R5, 0x4, R8 ;  /* 0x0000000405087825 */ /* 0x000fc600078e0008 */
[----:B------:R-:W4:Y:S04]  /*3560*/  LDG.E.CONSTANT R24, desc[UR8][R6.64] ;  /* 0x0000000806187981 */ /* 0x000f28000c1e9900 */
[----:B------:R-:W4:Y:S04]  /*3570*/  LDG.E.CONSTANT R16, desc[UR8][R8.64] ;  /* 0x0000000808107981 */ /* 0x000f28000c1e9900 */
[----:B------:R-:W5:Y:S04]  /*3580*/  LDG.E.CONSTANT R7, desc[UR8][R6.64+0x4] ;  /* 0x0000040806077981 */ /* 0x000f68000c1e9900 */
[----:B------:R1:W5:Y:S04]  /*3590*/  LDG.E.CONSTANT R6, desc[UR8][R8.64+0x4] ;  /* 0x0000040808067981 */ /* 0x000368000c1e9900 */
[----:B-1----:R-:W1:Y:S01]  /*35a0*/  LDS.64 R8, [R27+UR4+0x1c80] ;  /* 0x001c80041b087984 */ /* 0x002e620008000a00 */
[----:B------:R-:W-:Y:S01]  /*35b0*/  FFMA R12, R20, R3, R12 ;  /* 0x00000003140c7223 */ /* 0x000fe2000000000c */
[----:B------:R-:W-:Y:S01]  /*35c0*/  SHF.L.U32 R26, R26, 0x6, RZ ;  /* 0x000000061a1a7819 */ /* 0x000fe200000006ff */
[----:B-1----:R-:W-:Y:S01]  /*35d0*/  FFMA R29, R8, R17, R10 ;  /* 0x00000011081d7223 */ /* 0x002fe2000000000a */
[----:B------:R-:W-:-:S02]  /*35e0*/  FFMA R17, R17, R9, R11 ;  /* 0x0000000911117223 */ /* 0x000fc4000000000b */
[----:B------:R-:W1:Y:S01]  /*35f0*/  LDS.64 R10, [R27+UR4+0x1d00] ;  /* 0x001d00041b0a7984 */ /* 0x000e620008000a00 */
[----:B------:R-:W-:Y:S01]  /*3600*/  FFMA R31, R8, R21, R13 ;  /* 0x00000015081f7223 */ /* 0x000fe2000000000d */
[----:B------:R-:W-:Y:S02]  /*3610*/  FFMA R21, R21, R9, R12 ;  /* 0x0000000915157223 */ /* 0x000fe4000000000c */
[----:B------:R-:W1:Y:S01]  /*3620*/  LDS.64 R12, [R27+UR4+0x1d80] ;  /* 0x001d80041b0c7984 */ /* 0x000e620008000a00 */
[----:B------:R-:W-:Y:S02]  /*3630*/  LOP3.LUT R3, R26, 0x7ffffe00, RZ, 0xc0, !PT ;  /* 0x7ffffe001a037812 */ /* 0x000fe400078ec0ff */
[----:B------:R-:W-:-:S05]  /*3640*/  SHF.R.U32.HI R4, RZ, 0x4, R4 ;  /* 0x00000004ff047819 */ /* 0x000fca0000011604 */
[----:B------:R-:W-:Y:S02]  /*3650*/  IMAD R3, R4, 0xe00, R3 ;  /* 0x00000e0004037824 */ /* 0x000fe400078e0203 */
        /* <DEDUP_REMOVED lines=9> */
[----:B------:R-:W1:Y:S04]  /*36f0*/  LDS.128 R12, [R0+0x3d70] ;  /* 0x003d7000000c7984 */ /* 0x000e680000000c00 */
[----:B------:R-:W1:Y:S01]  /*3700*/  LDS.128 R8, [R0+0x3cf0] ;  /* 0x003cf00000087984 */ /* 0x000e620000000c00 */
[----:B------:R-:W-:Y:S01]  /*3710*/  IADD3 R3, PT, PT, R5, R3, RZ ;  /* 0x0000000305037210 */ /* 0x000fe20007ffe0ff */
[----:B-1----:R-:W-:-:S02]  /*3720*/  FFMA R22, R18, R12, R21 ;  /* 0x0000000c12167223 */ /* 0x002fc40000000015 */
[----:B------:R-:W1:Y:S01]  /*3730*/  LDS.64 R20, [R27+UR4+0x1e80] ;  /* 0x001e80041b147984 */ /* 0x000e620008000a00 */
[-C--:B------:R-:W-:Y:S01]  /*3740*/  FFMA R12, R12, R19.reuse, R23 ;  /* 0x000000130c0c7223 */ /* 0x080fe20000000017 */
[C---:B------:R-:W-:Y:S01]  /*3750*/  FFMA R17, R8.reuse, R18, R17 ;  /* 0x0000001208117223 */ /* 0x040fe20000000011 */
[----:B------:R-:W-:Y:S02]  /*3760*/  FFMA R8, R8, R19, R4 ;  /* 0x0000001308087223 */ /* 0x000fe40000000004 */
[----:B------:R-:W1:Y:S04]  /*3770*/  LDS.64 R18, [R27+UR4+0x1f00] ;  /* 0x001f00041b127984 */ /* 0x000e680008000a00 */
[----:B------:R-:W1:Y:S02]  /*3780*/  LDS.64 R4, [R27+UR4+0x1f80] ;  /* 0x001f80041b047984 */ /* 0x000e640008000a00 */
[----:B-1----:R-:W-:Y:S01]  /*3790*/  FFMA R17, R20, R9, R17 ;  /* 0x0000000914117223 */ /* 0x002fe20000000011 */
[----:B------:R-:W-:-:S02]  /*37a0*/  FFMA R29, R9, R21, R8 ;  /* 0x00000015091d7223 */ /* 0x000fc40000000008 */
[----:B------:R-:W1:Y:S01]  /*37b0*/  LDC.64 R8, c[0x0][0x398] ;  /* 0x0000e600ff087b82 */ /* 0x000e620000000a00 */
[----:B------:R-:W-:Y:S01]  /*37c0*/  FFMA R23, R20, R13, R22 ;  /* 0x0000000d14177223 */ /* 0x000fe20000000016 */
[----:B------:R-:W-:Y:S01]  /*37d0*/  FFMA R13, R13, R21, R12 ;  /* 0x000000150d0d7223 */ /* 0x000fe2000000000c */
[----:B------:R-:W-:Y:S01]  /*37e0*/  FFMA R17, R18, R10, R17 ;  /* 0x0000000a12117223 */ /* 0x000fe20000000011 */
[-C--:B------:R-:W-:Y:S01]  /*37f0*/  FFMA R10, R10, R19.reuse, R29 ;  /* 0x000000130a0a7223 */ /* 0x080fe2000000001d */
[----:B------:R-:W-:Y:S01]  /*3800*/  FFMA R18, R18, R14, R23 ;  /* 0x0000000e12127223 */ /* 0x000fe20000000017 */
[----:B------:R-:W-:Y:S01]  /*3810*/  FFMA R14, R14, R19, R13 ;  /* 0x000000130e0e7223 */ /* 0x000fe2000000000d */
[C---:B------:R-:W-:Y:S01]  /*3820*/  FFMA R0, R4.reuse, R11, R17 ;  /* 0x0000000b04007223 */ /* 0x040fe20000000011 */
[----:B------:R-:W-:Y:S01]  /*3830*/  FFMA R11, R11, R5, R10 ;  /* 0x000000050b0b7223 */ /* 0x000fe2000000000a */
[----:B------:R-:W-:Y:S01]  /*3840*/  FFMA R18, R4, R15, R18 ;  /* 0x0000000f04127223 */ /* 0x000fe20000000012 */
[----:B------:R-:W-:Y:S01]  /*3850*/  FFMA R5, R15, R5, R14 ;  /* 0x000000050f057223 */ /* 0x000fe2000000000e */
[----:B-1----:R-:W-:-:S04]  /*3860*/  IMAD.WIDE.U32 R8, R3, 0x4, R8 ;  /* 0x0000000403087825 */ /* 0x002fc800078e0008 */
[--C-:B--2---:R-:W-:Y:S01]  /*3870*/  FADD R13, R0, R25.reuse ;  /* 0x00000019000d7221 */ /* 0x104fe20000000000 */
[----:B------:R-:W-:Y:S01]  /*3880*/  FADD R25, R18, R25 ;  /* 0x0000001912197221 */ /* 0x000fe20000000000 */
[--C-:B---3--:R-:W-:Y:S01]  /*3890*/  FADD R11, R11, R2.reuse ;  /* 0x000000020b0b7221 */ /* 0x108fe20000000000 */
[----:B------:R-:W-:Y:S01]  /*38a0*/  FADD R5, R5, R2 ;  /* 0x0000000205057221 */ /* 0x000fe20000000000 */
[--C-:B----4-:R-:W-:Y:S01]  /*38b0*/  FFMA R13, R13, R24, R16.reuse ;  /* 0x000000180d0d7223 */ /* 0x110fe20000000010 */
[----:B------:R-:W-:-:S04]  /*38c0*/  FFMA R25, R24, R25, R16 ;  /* 0x0000001918197223 */ /* 0x000fc80000000010 */
[----:B------:R-:W-:Y:S02]  /*38d0*/  FMNMX R13, RZ, R13, !PT ;  /* 0x0000000dff0d7209 */ /* 0x000fe40007800000 */
[----:B------:R-:W-:Y:S01]  /*38e0*/  FMNMX R25, RZ, R25, !PT ;  /* 0x00000019ff197209 */ /* 0x000fe20007800000 */
[--C-:B-----5:R-:W-:Y:S01]  /*38f0*/  FFMA R11, R11, R7, R6.reuse ;  /* 0x000000070b0b7223 */ /* 0x120fe20000000006 */
[----:B------:R-:W-:-:S04]  /*3900*/  FFMA R5, R7, R5, R6 ;  /* 0x0000000507057223 */ /* 0x000fc80000000006 */
[----:B------:R-:W-:Y:S02]  /*3910*/  FMNMX R11, RZ, R11, !PT ;  /* 0x0000000bff0b7209 */ /* 0x000fe40007800000 */
[----:B------:R-:W-:Y:S01]  /*3920*/  FMNMX R5, RZ, R5, !PT ;  /* 0x00000005ff057209 */ /* 0x000fe20007800000 */
[----:B------:R-:W-:Y:S04]  /*3930*/  STG.E desc[UR8][R8.64], R13 ;  /* 0x0000000d08007986 */ /* 0x000fe8000c101908 */
[----:B------:R-:W-:Y:S04]  /*3940*/  STG.E desc[UR8][R8.64+0x400], R25 ;  /* 0x0004001908007986 */ /* 0x000fe8000c101908 */
[----:B------:R-:W-:Y:S04]  /*3950*/  STG.E desc[UR8][R8.64+0x4], R11 ;  /* 0x0000040b08007986 */ /* 0x000fe8000c101908 */
[----:B------:R-:W-:Y:S01]  /*3960*/  STG.E desc[UR8][R8.64+0x404], R5 ;  /* 0x0004040508007986 */ /* 0x000fe2000c101908 */
[----:B------:R-:W-:Y:S05]  /*3970*/  EXIT ;  /* 0x000000000000794d */ /* 0x000fea0003800000 */
.L_x_4:
[----:B------:R-:W-:-:S00]  /*3980*/  BRA `(.L_x_4) ;  /* 0xfffffffc00fc7947 */ /* 0x000fc0000383ffff */
[----:B------:R-:W-:-:S00]  /*3990*/  NOP ;  /* 0x0000000000007918 */ /* 0x000fc00000000000 */
        /* <DEDUP_REMOVED lines=14> */
.L_x_5:


//--------------------- .nv.shared.main_kernel    --------------------------
	.section	.nv.shared.main_kernel,"aw",@nobits
	.sectionflags	@""
	.align	4
.nv.shared.main_kernel:
	.zero		29952


//--------------------- .nv.shared.reserved.0     --------------------------
	.section	.nv.shared.reserved.0,"aw",@nobits
	.weak		__nv_reservedSMEM_offset_0_alias
	.size		__nv_reservedSMEM_offset_0_alias, 0, 64
	.other		__nv_reservedSMEM_offset_0_alias,@"STO_CUDA_RESERVED_SHARED STV_DEFAULT"
__nv_reservedSMEM_offset_0_alias:
	.zero		0
	.zero		64


//--------------------- .nv.constant0.main_kernel --------------------------
	.section	.nv.constant0.main_kernel,"a",@progbits
	.sectionflags	@""
	.align	4
.nv.constant0.main_kernel:
	.zero		944


//--------------------- SYMBOLS --------------------------

	.type		.nv.reservedSmem.offset0,@object
	.size		.nv.reservedSmem.offset0,0x4
	.type		.nv.reservedSmem.cap,@object
	.size		.nv.reservedSmem.cap,0x4
